//
// Generated by NVIDIA NVVM Compiler
//
// Compiler Build ID: CL-36424714
// Cuda compilation tools, release 13.0, V13.0.88
// Based on NVVM 20.0.0
//

.version 9.0
.target sm_100
.address_size 64

	// .globl	_Z10partkerneliPiS_iiS_S_
// _ZZ10partkerneliPiS_iiS_S_E2lt has been demoted
// _ZZ10partkerneliPiS_iiS_S_E2gt has been demoted
// _ZZ10partkerneliPiS_iiS_S_E5lfrom has been demoted
// _ZZ10partkerneliPiS_iiS_S_E5gfrom has been demoted

.visible .entry _Z10partkerneliPiS_iiS_S_(
	.param .u32 _Z10partkerneliPiS_iiS_S__param_0,
	.param .u64 .ptr .align 1 _Z10partkerneliPiS_iiS_S__param_1,
	.param .u64 .ptr .align 1 _Z10partkerneliPiS_iiS_S__param_2,
	.param .u32 _Z10partkerneliPiS_iiS_S__param_3,
	.param .u32 _Z10partkerneliPiS_iiS_S__param_4,
	.param .u64 .ptr .align 1 _Z10partkerneliPiS_iiS_S__param_5,
	.param .u64 .ptr .align 1 _Z10partkerneliPiS_iiS_S__param_6
)
{
	.reg .pred 	%p<71>;
	.reg .b32 	%r<873>;
	.reg .b64 	%rd<97>;
	// demoted variable
	.shared .align 4 .b8 _ZZ10partkerneliPiS_iiS_S_E2lt[96];
	// demoted variable
	.shared .align 4 .b8 _ZZ10partkerneliPiS_iiS_S_E2gt[96];
	// demoted variable
	.shared .align 4 .u32 _ZZ10partkerneliPiS_iiS_S_E5lfrom;
	// demoted variable
	.shared .align 4 .u32 _ZZ10partkerneliPiS_iiS_S_E5gfrom;
	ld.param.u32 	%r253, [_Z10partkerneliPiS_iiS_S__param_0];
	ld.param.u64 	%rd35, [_Z10partkerneliPiS_iiS_S__param_1];
	ld.param.u64 	%rd36, [_Z10partkerneliPiS_iiS_S__param_2];
	ld.param.u32 	%r254, [_Z10partkerneliPiS_iiS_S__param_3];
	ld.param.u32 	%r255, [_Z10partkerneliPiS_iiS_S__param_4];
	ld.param.u64 	%rd37, [_Z10partkerneliPiS_iiS_S__param_5];
	ld.param.u64 	%rd38, [_Z10partkerneliPiS_iiS_S__param_6];
	cvta.to.global.u64 	%rd1, %rd35;
	cvta.to.global.u64 	%rd2, %rd36;
	cvta.to.global.u64 	%rd3, %rd37;
	cvta.to.global.u64 	%rd4, %rd38;
	mov.u32 	%r256, %tid.x;
	shl.b32 	%r257, %r256, 2;
	mov.u32 	%r258, _ZZ10partkerneliPiS_iiS_S_E2lt;
	add.s32 	%r2, %r258, %r257;
	mov.b32 	%r259, 0;
	st.shared.u32 	[%r2], %r259;
	mov.u32 	%r260, _ZZ10partkerneliPiS_iiS_S_E2gt;
	add.s32 	%r3, %r260, %r257;
	st.shared.u32 	[%r3], %r259;
	mov.u32 	%r4, %nctaid.x;
	mov.u32 	%r261, %ntid.x;
	mul.lo.s32 	%r263, %r4, %r261;
	not.b32 	%r264, %r254;
	add.s32 	%r265, %r263, %r264;
	add.s32 	%r266, %r265, %r255;
	div.u32 	%r267, %r266, %r263;
	mov.u32 	%r5, %ctaid.x;
	mad.lo.s32 	%r268, %r5, %r261, %r256;
	mul.lo.s32 	%r6, %r268, %r267;
	add.s32 	%r825, %r6, %r254;
	add.s32 	%r269, %r825, %r267;
	add.s32 	%r270, %r4, -1;
	setp.eq.s32 	%p1, %r5, %r270;
	add.s32 	%r271, %r261, -1;
	setp.eq.s32 	%p2, %r256, %r271;
	selp.b32 	%r272, %r255, %r269, %p2;
	selp.b32 	%r8, %r272, %r269, %p1;
	setp.le.s32 	%p3, %r8, %r825;
	@%p3 bra 	$L__BB0_27;
	sub.s32 	%r274, %r8, %r825;
	and.b32  	%r9, %r274, 3;
	setp.eq.s32 	%p4, %r9, 0;
	mov.b32 	%r761, 0;
	mov.u32 	%r760, %r761;
	mov.u32 	%r756, %r825;
	@%p4 bra 	$L__BB0_8;
	neg.s32 	%r748, %r9;
	mov.b32 	%r761, 0;
	mov.u32 	%r756, %r825;
$L__BB0_3:
	.pragma "nounroll";
	mul.wide.s32 	%rd39, %r756, 4;
	add.s64 	%rd40, %rd1, %rd39;
	ld.global.u32 	%r15, [%rd40];
	setp.le.s32 	%p5, %r15, %r253;
	@%p5 bra 	$L__BB0_5;
	add.s32 	%r760, %r760, 1;
	st.shared.u32 	[%r3], %r760;
$L__BB0_5:
	setp.ge.s32 	%p6, %r15, %r253;
	@%p6 bra 	$L__BB0_7;
	add.s32 	%r761, %r761, 1;
	st.shared.u32 	[%r2], %r761;
$L__BB0_7:
	add.s32 	%r756, %r756, 1;
	add.s32 	%r748, %r748, 1;
	setp.ne.s32 	%p7, %r748, 0;
	@%p7 bra 	$L__BB0_3;
$L__BB0_8:
	sub.s32 	%r276, %r6, %r8;
	add.s32 	%r277, %r276, %r254;
	setp.gt.u32 	%p8, %r277, -4;
	@%p8 bra 	$L__BB0_27;
	add.s64 	%rd5, %rd1, 8;
$L__BB0_10:
	mul.wide.s32 	%rd41, %r756, 4;
	add.s64 	%rd6, %rd5, %rd41;
	ld.global.u32 	%r28, [%rd6+-8];
	setp.le.s32 	%p9, %r28, %r253;
	@%p9 bra 	$L__BB0_12;
	add.s32 	%r760, %r760, 1;
	st.shared.u32 	[%r3], %r760;
$L__BB0_12:
	setp.ge.s32 	%p10, %r28, %r253;
	@%p10 bra 	$L__BB0_14;
	add.s32 	%r761, %r761, 1;
	st.shared.u32 	[%r2], %r761;
$L__BB0_14:
	ld.global.u32 	%r33, [%rd6+-4];
	setp.le.s32 	%p11, %r33, %r253;
	@%p11 bra 	$L__BB0_16;
	add.s32 	%r760, %r760, 1;
	st.shared.u32 	[%r3], %r760;
$L__BB0_16:
	setp.ge.s32 	%p12, %r33, %r253;
	@%p12 bra 	$L__BB0_18;
	add.s32 	%r761, %r761, 1;
	st.shared.u32 	[%r2], %r761;
$L__BB0_18:
	ld.global.u32 	%r38, [%rd6];
	setp.le.s32 	%p13, %r38, %r253;
	@%p13 bra 	$L__BB0_20;
	add.s32 	%r760, %r760, 1;
	st.shared.u32 	[%r3], %r760;
$L__BB0_20:
	setp.ge.s32 	%p14, %r38, %r253;
	@%p14 bra 	$L__BB0_22;
	add.s32 	%r761, %r761, 1;
	st.shared.u32 	[%r2], %r761;
$L__BB0_22:
	ld.global.u32 	%r43, [%rd6+4];
	setp.le.s32 	%p15, %r43, %r253;
	@%p15 bra 	$L__BB0_24;
	add.s32 	%r760, %r760, 1;
	st.shared.u32 	[%r3], %r760;
$L__BB0_24:
	setp.ge.s32 	%p16, %r43, %r253;
	@%p16 bra 	$L__BB0_26;
	add.s32 	%r761, %r761, 1;
	st.shared.u32 	[%r2], %r761;
$L__BB0_26:
	add.s32 	%r756, %r756, 4;
	setp.lt.s32 	%p17, %r756, %r8;
	@%p17 bra 	$L__BB0_10;
$L__BB0_27:
	bar.sync 	0;
	setp.ne.s32 	%p18, %r256, 0;
	@%p18 bra 	$L__BB0_42;
	ld.shared.u32 	%r278, [_ZZ10partkerneliPiS_iiS_S_E2lt];
	ld.shared.u32 	%r279, [_ZZ10partkerneliPiS_iiS_S_E2gt];
	ld.shared.u32 	%r280, [_ZZ10partkerneliPiS_iiS_S_E2lt+4];
	add.s32 	%r281, %r280, %r278;
	ld.shared.u32 	%r282, [_ZZ10partkerneliPiS_iiS_S_E2gt+4];
	add.s32 	%r283, %r282, %r279;
	ld.shared.u32 	%r284, [_ZZ10partkerneliPiS_iiS_S_E2lt+8];
	add.s32 	%r285, %r284, %r281;
	ld.shared.u32 	%r286, [_ZZ10partkerneliPiS_iiS_S_E2gt+8];
	add.s32 	%r287, %r286, %r283;
	ld.shared.u32 	%r288, [_ZZ10partkerneliPiS_iiS_S_E2lt+12];
	add.s32 	%r289, %r288, %r285;
	ld.shared.u32 	%r290, [_ZZ10partkerneliPiS_iiS_S_E2gt+12];
	add.s32 	%r291, %r290, %r287;
	ld.shared.u32 	%r292, [_ZZ10partkerneliPiS_iiS_S_E2lt+16];
	add.s32 	%r293, %r292, %r289;
	ld.shared.u32 	%r294, [_ZZ10partkerneliPiS_iiS_S_E2gt+16];
	add.s32 	%r295, %r294, %r291;
	ld.shared.u32 	%r296, [_ZZ10partkerneliPiS_iiS_S_E2lt+20];
	add.s32 	%r297, %r296, %r293;
	ld.shared.u32 	%r298, [_ZZ10partkerneliPiS_iiS_S_E2gt+20];
	add.s32 	%r299, %r298, %r295;
	ld.shared.u32 	%r300, [_ZZ10partkerneliPiS_iiS_S_E2lt+24];
	add.s32 	%r301, %r300, %r297;
	ld.shared.u32 	%r302, [_ZZ10partkerneliPiS_iiS_S_E2gt+24];
	add.s32 	%r303, %r302, %r299;
	ld.shared.u32 	%r304, [_ZZ10partkerneliPiS_iiS_S_E2lt+28];
	add.s32 	%r305, %r304, %r301;
	ld.shared.u32 	%r306, [_ZZ10partkerneliPiS_iiS_S_E2gt+28];
	add.s32 	%r307, %r306, %r303;
	ld.shared.u32 	%r308, [_ZZ10partkerneliPiS_iiS_S_E2lt+32];
	add.s32 	%r309, %r308, %r305;
	ld.shared.u32 	%r310, [_ZZ10partkerneliPiS_iiS_S_E2gt+32];
	add.s32 	%r311, %r310, %r307;
	ld.shared.u32 	%r312, [_ZZ10partkerneliPiS_iiS_S_E2lt+36];
	add.s32 	%r313, %r312, %r309;
	ld.shared.u32 	%r314, [_ZZ10partkerneliPiS_iiS_S_E2gt+36];
	add.s32 	%r315, %r314, %r311;
	ld.shared.u32 	%r316, [_ZZ10partkerneliPiS_iiS_S_E2lt+40];
	add.s32 	%r317, %r316, %r313;
	ld.shared.u32 	%r318, [_ZZ10partkerneliPiS_iiS_S_E2gt+40];
	add.s32 	%r319, %r318, %r315;
	ld.shared.u32 	%r320, [_ZZ10partkerneliPiS_iiS_S_E2lt+44];
	add.s32 	%r321, %r320, %r317;
	ld.shared.u32 	%r322, [_ZZ10partkerneliPiS_iiS_S_E2gt+44];
	add.s32 	%r323, %r322, %r319;
	ld.shared.u32 	%r324, [_ZZ10partkerneliPiS_iiS_S_E2lt+48];
	add.s32 	%r325, %r324, %r321;
	ld.shared.u32 	%r326, [_ZZ10partkerneliPiS_iiS_S_E2gt+48];
	add.s32 	%r327, %r326, %r323;
	ld.shared.u32 	%r328, [_ZZ10partkerneliPiS_iiS_S_E2lt+52];
	add.s32 	%r329, %r328, %r325;
	ld.shared.u32 	%r330, [_ZZ10partkerneliPiS_iiS_S_E2gt+52];
	add.s32 	%r331, %r330, %r327;
	ld.shared.u32 	%r332, [_ZZ10partkerneliPiS_iiS_S_E2lt+56];
	add.s32 	%r333, %r332, %r329;
	ld.shared.u32 	%r334, [_ZZ10partkerneliPiS_iiS_S_E2gt+56];
	add.s32 	%r335, %r334, %r331;
	ld.shared.u32 	%r336, [_ZZ10partkerneliPiS_iiS_S_E2lt+60];
	add.s32 	%r337, %r336, %r333;
	ld.shared.u32 	%r338, [_ZZ10partkerneliPiS_iiS_S_E2gt+60];
	add.s32 	%r339, %r338, %r335;
	ld.shared.u32 	%r340, [_ZZ10partkerneliPiS_iiS_S_E2lt+64];
	add.s32 	%r341, %r340, %r337;
	ld.shared.u32 	%r342, [_ZZ10partkerneliPiS_iiS_S_E2gt+64];
	add.s32 	%r343, %r342, %r339;
	ld.shared.u32 	%r344, [_ZZ10partkerneliPiS_iiS_S_E2lt+68];
	add.s32 	%r345, %r344, %r341;
	ld.shared.u32 	%r346, [_ZZ10partkerneliPiS_iiS_S_E2gt+68];
	add.s32 	%r347, %r346, %r343;
	ld.shared.u32 	%r348, [_ZZ10partkerneliPiS_iiS_S_E2lt+72];
	add.s32 	%r349, %r348, %r345;
	ld.shared.u32 	%r350, [_ZZ10partkerneliPiS_iiS_S_E2gt+72];
	add.s32 	%r351, %r350, %r347;
	ld.shared.u32 	%r352, [_ZZ10partkerneliPiS_iiS_S_E2lt+76];
	add.s32 	%r353, %r352, %r349;
	ld.shared.u32 	%r354, [_ZZ10partkerneliPiS_iiS_S_E2gt+76];
	add.s32 	%r355, %r354, %r351;
	ld.shared.u32 	%r356, [_ZZ10partkerneliPiS_iiS_S_E2lt+80];
	add.s32 	%r357, %r356, %r353;
	ld.shared.u32 	%r358, [_ZZ10partkerneliPiS_iiS_S_E2gt+80];
	add.s32 	%r359, %r358, %r355;
	ld.shared.u32 	%r360, [_ZZ10partkerneliPiS_iiS_S_E2lt+84];
	add.s32 	%r361, %r360, %r357;
	ld.shared.u32 	%r362, [_ZZ10partkerneliPiS_iiS_S_E2gt+84];
	add.s32 	%r363, %r362, %r359;
	ld.shared.u32 	%r364, [_ZZ10partkerneliPiS_iiS_S_E2lt+88];
	add.s32 	%r365, %r364, %r361;
	ld.shared.u32 	%r366, [_ZZ10partkerneliPiS_iiS_S_E2gt+88];
	add.s32 	%r367, %r366, %r363;
	ld.shared.u32 	%r368, [_ZZ10partkerneliPiS_iiS_S_E2lt+92];
	add.s32 	%r369, %r368, %r365;
	ld.shared.u32 	%r370, [_ZZ10partkerneliPiS_iiS_S_E2gt+92];
	add.s32 	%r371, %r370, %r367;
	mul.wide.u32 	%rd42, %r5, 4;
	add.s64 	%rd43, %rd4, %rd42;
	st.global.u32 	[%rd43], %r369;
	add.s64 	%rd44, %rd3, %rd42;
	st.global.u32 	[%rd44], %r371;
	mov.b32 	%r372, 0;
	st.shared.u32 	[_ZZ10partkerneliPiS_iiS_S_E5lfrom], %r372;
	st.shared.u32 	[_ZZ10partkerneliPiS_iiS_S_E5gfrom], %r372;
	setp.eq.s32 	%p19, %r5, 0;
	@%p19 bra 	$L__BB0_42;
	and.b32  	%r49, %r5, 15;
	setp.lt.u32 	%p20, %r5, 16;
	mov.b32 	%r790, 0;
	mov.u32 	%r789, %r790;
	mov.u32 	%r780, %r790;
	@%p20 bra 	$L__BB0_32;
	and.b32  	%r780, %r5, 2147483632;
	neg.s32 	%r768, %r780;
	add.s64 	%rd90, %rd4, 32;
	add.s64 	%rd89, %rd3, 32;
	mov.b32 	%r790, 0;
$L__BB0_31:
	.pragma "nounroll";
	ld.global.u32 	%r376, [%rd90+-32];
	add.s32 	%r377, %r789, %r376;
	ld.global.u32 	%r378, [%rd89+-32];
	add.s32 	%r379, %r790, %r378;
	ld.global.u32 	%r380, [%rd90+-28];
	add.s32 	%r381, %r377, %r380;
	ld.global.u32 	%r382, [%rd89+-28];
	add.s32 	%r383, %r379, %r382;
	ld.global.u32 	%r384, [%rd90+-24];
	add.s32 	%r385, %r381, %r384;
	ld.global.u32 	%r386, [%rd89+-24];
	add.s32 	%r387, %r383, %r386;
	ld.global.u32 	%r388, [%rd90+-20];
	add.s32 	%r389, %r385, %r388;
	ld.global.u32 	%r390, [%rd89+-20];
	add.s32 	%r391, %r387, %r390;
	ld.global.u32 	%r392, [%rd90+-16];
	add.s32 	%r393, %r389, %r392;
	ld.global.u32 	%r394, [%rd89+-16];
	add.s32 	%r395, %r391, %r394;
	ld.global.u32 	%r396, [%rd90+-12];
	add.s32 	%r397, %r393, %r396;
	ld.global.u32 	%r398, [%rd89+-12];
	add.s32 	%r399, %r395, %r398;
	ld.global.u32 	%r400, [%rd90+-8];
	add.s32 	%r401, %r397, %r400;
	ld.global.u32 	%r402, [%rd89+-8];
	add.s32 	%r403, %r399, %r402;
	ld.global.u32 	%r404, [%rd90+-4];
	add.s32 	%r405, %r401, %r404;
	ld.global.u32 	%r406, [%rd89+-4];
	add.s32 	%r407, %r403, %r406;
	ld.global.u32 	%r408, [%rd90];
	add.s32 	%r409, %r405, %r408;
	ld.global.u32 	%r410, [%rd89];
	add.s32 	%r411, %r407, %r410;
	ld.global.u32 	%r412, [%rd90+4];
	add.s32 	%r413, %r409, %r412;
	ld.global.u32 	%r414, [%rd89+4];
	add.s32 	%r415, %r411, %r414;
	ld.global.u32 	%r416, [%rd90+8];
	add.s32 	%r417, %r413, %r416;
	ld.global.u32 	%r418, [%rd89+8];
	add.s32 	%r419, %r415, %r418;
	ld.global.u32 	%r420, [%rd90+12];
	add.s32 	%r421, %r417, %r420;
	ld.global.u32 	%r422, [%rd89+12];
	add.s32 	%r423, %r419, %r422;
	ld.global.u32 	%r424, [%rd90+16];
	add.s32 	%r425, %r421, %r424;
	ld.global.u32 	%r426, [%rd89+16];
	add.s32 	%r427, %r423, %r426;
	ld.global.u32 	%r428, [%rd90+20];
	add.s32 	%r429, %r425, %r428;
	ld.global.u32 	%r430, [%rd89+20];
	add.s32 	%r431, %r427, %r430;
	ld.global.u32 	%r432, [%rd90+24];
	add.s32 	%r433, %r429, %r432;
	ld.global.u32 	%r434, [%rd89+24];
	add.s32 	%r435, %r431, %r434;
	ld.global.u32 	%r436, [%rd90+28];
	add.s32 	%r789, %r433, %r436;
	ld.global.u32 	%r437, [%rd89+28];
	add.s32 	%r790, %r435, %r437;
	add.s32 	%r768, %r768, 16;
	add.s64 	%rd90, %rd90, 64;
	add.s64 	%rd89, %rd89, 64;
	setp.ne.s32 	%p21, %r768, 0;
	@%p21 bra 	$L__BB0_31;
$L__BB0_32:
	setp.eq.s32 	%p22, %r49, 0;
	@%p22 bra 	$L__BB0_41;
	and.b32  	%r63, %r5, 7;
	setp.lt.u32 	%p23, %r49, 8;
	@%p23 bra 	$L__BB0_35;
	mul.wide.u32 	%rd45, %r780, 4;
	add.s64 	%rd46, %rd4, %rd45;
	ld.global.u32 	%r439, [%rd46];
	add.s32 	%r440, %r789, %r439;
	add.s64 	%rd47, %rd3, %rd45;
	ld.global.u32 	%r441, [%rd47];
	add.s32 	%r442, %r790, %r441;
	ld.global.u32 	%r443, [%rd46+4];
	add.s32 	%r444, %r440, %r443;
	ld.global.u32 	%r445, [%rd47+4];
	add.s32 	%r446, %r442, %r445;
	ld.global.u32 	%r447, [%rd46+8];
	add.s32 	%r448, %r444, %r447;
	ld.global.u32 	%r449, [%rd47+8];
	add.s32 	%r450, %r446, %r449;
	ld.global.u32 	%r451, [%rd46+12];
	add.s32 	%r452, %r448, %r451;
	ld.global.u32 	%r453, [%rd47+12];
	add.s32 	%r454, %r450, %r453;
	ld.global.u32 	%r455, [%rd46+16];
	add.s32 	%r456, %r452, %r455;
	ld.global.u32 	%r457, [%rd47+16];
	add.s32 	%r458, %r454, %r457;
	ld.global.u32 	%r459, [%rd46+20];
	add.s32 	%r460, %r456, %r459;
	ld.global.u32 	%r461, [%rd47+20];
	add.s32 	%r462, %r458, %r461;
	ld.global.u32 	%r463, [%rd46+24];
	add.s32 	%r464, %r460, %r463;
	ld.global.u32 	%r465, [%rd47+24];
	add.s32 	%r466, %r462, %r465;
	ld.global.u32 	%r467, [%rd46+28];
	add.s32 	%r789, %r464, %r467;
	ld.global.u32 	%r468, [%rd47+28];
	add.s32 	%r790, %r466, %r468;
	add.s32 	%r780, %r780, 8;
$L__BB0_35:
	setp.eq.s32 	%p24, %r63, 0;
	@%p24 bra 	$L__BB0_41;
	and.b32  	%r72, %r5, 3;
	setp.lt.u32 	%p25, %r63, 4;
	@%p25 bra 	$L__BB0_38;
	mul.wide.u32 	%rd48, %r780, 4;
	add.s64 	%rd49, %rd4, %rd48;
	ld.global.u32 	%r470, [%rd49];
	add.s32 	%r471, %r789, %r470;
	add.s64 	%rd50, %rd3, %rd48;
	ld.global.u32 	%r472, [%rd50];
	add.s32 	%r473, %r790, %r472;
	ld.global.u32 	%r474, [%rd49+4];
	add.s32 	%r475, %r471, %r474;
	ld.global.u32 	%r476, [%rd50+4];
	add.s32 	%r477, %r473, %r476;
	ld.global.u32 	%r478, [%rd49+8];
	add.s32 	%r479, %r475, %r478;
	ld.global.u32 	%r480, [%rd50+8];
	add.s32 	%r481, %r477, %r480;
	ld.global.u32 	%r482, [%rd49+12];
	add.s32 	%r789, %r479, %r482;
	ld.global.u32 	%r483, [%rd50+12];
	add.s32 	%r790, %r481, %r483;
	add.s32 	%r780, %r780, 4;
$L__BB0_38:
	setp.eq.s32 	%p26, %r72, 0;
	@%p26 bra 	$L__BB0_41;
	mul.wide.u32 	%rd51, %r780, 4;
	add.s64 	%rd92, %rd3, %rd51;
	add.s64 	%rd91, %rd4, %rd51;
	neg.s32 	%r786, %r72;
$L__BB0_40:
	.pragma "nounroll";
	ld.global.u32 	%r484, [%rd91];
	add.s32 	%r789, %r789, %r484;
	ld.global.u32 	%r485, [%rd92];
	add.s32 	%r790, %r790, %r485;
	add.s64 	%rd92, %rd92, 4;
	add.s64 	%rd91, %rd91, 4;
	add.s32 	%r786, %r786, 1;
	setp.ne.s32 	%p27, %r786, 0;
	@%p27 bra 	$L__BB0_40;
$L__BB0_41:
	st.shared.u32 	[_ZZ10partkerneliPiS_iiS_S_E5lfrom], %r789;
	st.shared.u32 	[_ZZ10partkerneliPiS_iiS_S_E5gfrom], %r790;
$L__BB0_42:
	setp.eq.s32 	%p28, %r256, 0;
	bar.sync 	0;
	mov.b32 	%r816, 0;
	mov.u32 	%r817, %r816;
	@%p28 bra 	$L__BB0_55;
	and.b32  	%r90, %r256, 15;
	setp.lt.u32 	%p29, %r256, 16;
	mov.b32 	%r803, 0;
	mov.u32 	%r817, %r803;
	mov.u32 	%r816, %r803;
	@%p29 bra 	$L__BB0_46;
	and.b32  	%r803, %r256, 1008;
	add.s32 	%r792, %r258, 32;
	add.s32 	%r791, %r260, 32;
	and.b32  	%r494, %r256, -16;
	neg.s32 	%r793, %r494;
	mov.b32 	%r817, 0;
	mov.u32 	%r816, %r817;
$L__BB0_45:
	.pragma "nounroll";
	ld.shared.u32 	%r495, [%r792+-32];
	add.s32 	%r496, %r495, %r817;
	ld.shared.u32 	%r497, [%r791+-32];
	add.s32 	%r498, %r497, %r816;
	ld.shared.u32 	%r499, [%r792+-28];
	add.s32 	%r500, %r499, %r496;
	ld.shared.u32 	%r501, [%r791+-28];
	add.s32 	%r502, %r501, %r498;
	ld.shared.u32 	%r503, [%r792+-24];
	add.s32 	%r504, %r503, %r500;
	ld.shared.u32 	%r505, [%r791+-24];
	add.s32 	%r506, %r505, %r502;
	ld.shared.u32 	%r507, [%r792+-20];
	add.s32 	%r508, %r507, %r504;
	ld.shared.u32 	%r509, [%r791+-20];
	add.s32 	%r510, %r509, %r506;
	ld.shared.u32 	%r511, [%r792+-16];
	add.s32 	%r512, %r511, %r508;
	ld.shared.u32 	%r513, [%r791+-16];
	add.s32 	%r514, %r513, %r510;
	ld.shared.u32 	%r515, [%r792+-12];
	add.s32 	%r516, %r515, %r512;
	ld.shared.u32 	%r517, [%r791+-12];
	add.s32 	%r518, %r517, %r514;
	ld.shared.u32 	%r519, [%r792+-8];
	add.s32 	%r520, %r519, %r516;
	ld.shared.u32 	%r521, [%r791+-8];
	add.s32 	%r522, %r521, %r518;
	ld.shared.u32 	%r523, [%r792+-4];
	add.s32 	%r524, %r523, %r520;
	ld.shared.u32 	%r525, [%r791+-4];
	add.s32 	%r526, %r525, %r522;
	ld.shared.u32 	%r527, [%r792];
	add.s32 	%r528, %r527, %r524;
	ld.shared.u32 	%r529, [%r791];
	add.s32 	%r530, %r529, %r526;
	ld.shared.u32 	%r531, [%r792+4];
	add.s32 	%r532, %r531, %r528;
	ld.shared.u32 	%r533, [%r791+4];
	add.s32 	%r534, %r533, %r530;
	ld.shared.u32 	%r535, [%r792+8];
	add.s32 	%r536, %r535, %r532;
	ld.shared.u32 	%r537, [%r791+8];
	add.s32 	%r538, %r537, %r534;
	ld.shared.u32 	%r539, [%r792+12];
	add.s32 	%r540, %r539, %r536;
	ld.shared.u32 	%r541, [%r791+12];
	add.s32 	%r542, %r541, %r538;
	ld.shared.u32 	%r543, [%r792+16];
	add.s32 	%r544, %r543, %r540;
	ld.shared.u32 	%r545, [%r791+16];
	add.s32 	%r546, %r545, %r542;
	ld.shared.u32 	%r547, [%r792+20];
	add.s32 	%r548, %r547, %r544;
	ld.shared.u32 	%r549, [%r791+20];
	add.s32 	%r550, %r549, %r546;
	ld.shared.u32 	%r551, [%r792+24];
	add.s32 	%r552, %r551, %r548;
	ld.shared.u32 	%r553, [%r791+24];
	add.s32 	%r554, %r553, %r550;
	ld.shared.u32 	%r555, [%r792+28];
	add.s32 	%r817, %r555, %r552;
	ld.shared.u32 	%r556, [%r791+28];
	add.s32 	%r816, %r556, %r554;
	add.s32 	%r793, %r793, 16;
	add.s32 	%r792, %r792, 64;
	add.s32 	%r791, %r791, 64;
	setp.ne.s32 	%p30, %r793, 0;
	@%p30 bra 	$L__BB0_45;
$L__BB0_46:
	setp.eq.s32 	%p31, %r90, 0;
	@%p31 bra 	$L__BB0_55;
	and.b32  	%r108, %r256, 7;
	setp.lt.u32 	%p32, %r90, 8;
	@%p32 bra 	$L__BB0_49;
	shl.b32 	%r558, %r803, 2;
	add.s32 	%r560, %r258, %r558;
	ld.shared.u32 	%r561, [%r560];
	add.s32 	%r562, %r561, %r817;
	mov.u32 	%r563, _ZZ10partkerneliPiS_iiS_S_E2gt;
	add.s32 	%r564, %r563, %r558;
	ld.shared.u32 	%r565, [%r564];
	add.s32 	%r566, %r565, %r816;
	ld.shared.u32 	%r567, [%r560+4];
	add.s32 	%r568, %r567, %r562;
	ld.shared.u32 	%r569, [%r564+4];
	add.s32 	%r570, %r569, %r566;
	ld.shared.u32 	%r571, [%r560+8];
	add.s32 	%r572, %r571, %r568;
	ld.shared.u32 	%r573, [%r564+8];
	add.s32 	%r574, %r573, %r570;
	ld.shared.u32 	%r575, [%r560+12];
	add.s32 	%r576, %r575, %r572;
	ld.shared.u32 	%r577, [%r564+12];
	add.s32 	%r578, %r577, %r574;
	ld.shared.u32 	%r579, [%r560+16];
	add.s32 	%r580, %r579, %r576;
	ld.shared.u32 	%r581, [%r564+16];
	add.s32 	%r582, %r581, %r578;
	ld.shared.u32 	%r583, [%r560+20];
	add.s32 	%r584, %r583, %r580;
	ld.shared.u32 	%r585, [%r564+20];
	add.s32 	%r586, %r585, %r582;
	ld.shared.u32 	%r587, [%r560+24];
	add.s32 	%r588, %r587, %r584;
	ld.shared.u32 	%r589, [%r564+24];
	add.s32 	%r590, %r589, %r586;
	ld.shared.u32 	%r591, [%r560+28];
	add.s32 	%r817, %r591, %r588;
	ld.shared.u32 	%r592, [%r564+28];
	add.s32 	%r816, %r592, %r590;
	add.s32 	%r803, %r803, 8;
$L__BB0_49:
	setp.eq.s32 	%p33, %r108, 0;
	@%p33 bra 	$L__BB0_55;
	and.b32  	%r117, %r256, 3;
	setp.lt.u32 	%p34, %r108, 4;
	@%p34 bra 	$L__BB0_52;
	shl.b32 	%r594, %r803, 2;
	add.s32 	%r596, %r258, %r594;
	ld.shared.u32 	%r597, [%r596];
	add.s32 	%r598, %r597, %r817;
	mov.u32 	%r599, _ZZ10partkerneliPiS_iiS_S_E2gt;
	add.s32 	%r600, %r599, %r594;
	ld.shared.u32 	%r601, [%r600];
	add.s32 	%r602, %r601, %r816;
	ld.shared.u32 	%r603, [%r596+4];
	add.s32 	%r604, %r603, %r598;
	ld.shared.u32 	%r605, [%r600+4];
	add.s32 	%r606, %r605, %r602;
	ld.shared.u32 	%r607, [%r596+8];
	add.s32 	%r608, %r607, %r604;
	ld.shared.u32 	%r609, [%r600+8];
	add.s32 	%r610, %r609, %r606;
	ld.shared.u32 	%r611, [%r596+12];
	add.s32 	%r817, %r611, %r608;
	ld.shared.u32 	%r612, [%r600+12];
	add.s32 	%r816, %r612, %r610;
	add.s32 	%r803, %r803, 4;
$L__BB0_52:
	setp.eq.s32 	%p35, %r117, 0;
	@%p35 bra 	$L__BB0_55;
	shl.b32 	%r613, %r803, 2;
	add.s32 	%r813, %r260, %r613;
	mov.u32 	%r615, _ZZ10partkerneliPiS_iiS_S_E2lt;
	add.s32 	%r812, %r615, %r613;
	neg.s32 	%r811, %r117;
$L__BB0_54:
	.pragma "nounroll";
	ld.shared.u32 	%r616, [%r812];
	add.s32 	%r817, %r616, %r817;
	ld.shared.u32 	%r617, [%r813];
	add.s32 	%r816, %r617, %r816;
	add.s32 	%r813, %r813, 4;
	add.s32 	%r812, %r812, 4;
	add.s32 	%r811, %r811, 1;
	setp.ne.s32 	%p36, %r811, 0;
	@%p36 bra 	$L__BB0_54;
$L__BB0_55:
	setp.ne.s32 	%p37, %r256, 0;
	st.shared.u32 	[%r2], %r817;
	st.shared.u32 	[%r3], %r816;
	@%p37 bra 	$L__BB0_57;
	mov.b32 	%r618, 0;
	st.shared.u32 	[_ZZ10partkerneliPiS_iiS_S_E2lt], %r618;
	st.shared.u32 	[_ZZ10partkerneliPiS_iiS_S_E2gt], %r618;
$L__BB0_57:
	setp.le.s32 	%p38, %r8, %r825;
	bar.sync 	0;
	ld.shared.u32 	%r619, [_ZZ10partkerneliPiS_iiS_S_E5lfrom];
	ld.shared.u32 	%r620, [%r2];
	add.s32 	%r832, %r620, %r619;
	ld.shared.u32 	%r621, [_ZZ10partkerneliPiS_iiS_S_E5gfrom];
	not.b32 	%r622, %r621;
	add.s32 	%r623, %r255, %r622;
	ld.shared.u32 	%r624, [%r3];
	sub.s32 	%r833, %r623, %r624;
	@%p38 bra 	$L__BB0_84;
	sub.s32 	%r625, %r8, %r825;
	and.b32  	%r143, %r625, 3;
	setp.eq.s32 	%p39, %r143, 0;
	@%p39 bra 	$L__BB0_65;
	neg.s32 	%r818, %r143;
$L__BB0_60:
	.pragma "nounroll";
	mul.wide.s32 	%rd52, %r825, 4;
	add.s64 	%rd19, %rd1, %rd52;
	ld.global.u32 	%r822, [%rd19];
	setp.ge.s32 	%p40, %r822, %r253;
	@%p40 bra 	$L__BB0_62;
	mul.wide.s32 	%rd53, %r832, 4;
	add.s64 	%rd54, %rd2, %rd53;
	st.global.u32 	[%rd54], %r822;
	add.s32 	%r832, %r832, 1;
	ld.global.u32 	%r822, [%rd19];
$L__BB0_62:
	setp.le.s32 	%p41, %r822, %r253;
	@%p41 bra 	$L__BB0_64;
	mul.wide.s32 	%rd55, %r833, 4;
	add.s64 	%rd56, %rd2, %rd55;
	st.global.u32 	[%rd56], %r822;
	add.s32 	%r833, %r833, -1;
$L__BB0_64:
	add.s32 	%r825, %r825, 1;
	add.s32 	%r818, %r818, 1;
	setp.ne.s32 	%p42, %r818, 0;
	@%p42 bra 	$L__BB0_60;
$L__BB0_65:
	sub.s32 	%r626, %r6, %r8;
	add.s32 	%r627, %r626, %r254;
	setp.gt.u32 	%p43, %r627, -4;
	@%p43 bra 	$L__BB0_84;
	add.s64 	%rd20, %rd1, 8;
$L__BB0_67:
	mul.wide.s32 	%rd57, %r825, 4;
	add.s64 	%rd21, %rd20, %rd57;
	ld.global.u32 	%r831, [%rd21+-8];
	setp.ge.s32 	%p44, %r831, %r253;
	@%p44 bra 	$L__BB0_69;
	mul.wide.s32 	%rd58, %r832, 4;
	add.s64 	%rd59, %rd2, %rd58;
	st.global.u32 	[%rd59], %r831;
	add.s32 	%r832, %r832, 1;
	ld.global.u32 	%r831, [%rd21+-8];
$L__BB0_69:
	setp.le.s32 	%p45, %r831, %r253;
	@%p45 bra 	$L__BB0_71;
	mul.wide.s32 	%rd60, %r833, 4;
	add.s64 	%rd61, %rd2, %rd60;
	st.global.u32 	[%rd61], %r831;
	add.s32 	%r833, %r833, -1;
$L__BB0_71:
	ld.global.u32 	%r834, [%rd21+-4];
	setp.ge.s32 	%p46, %r834, %r253;
	@%p46 bra 	$L__BB0_73;
	mul.wide.s32 	%rd62, %r832, 4;
	add.s64 	%rd63, %rd2, %rd62;
	st.global.u32 	[%rd63], %r834;
	add.s32 	%r832, %r832, 1;
	ld.global.u32 	%r834, [%rd21+-4];
$L__BB0_73:
	setp.le.s32 	%p47, %r834, %r253;
	@%p47 bra 	$L__BB0_75;
	mul.wide.s32 	%rd64, %r833, 4;
	add.s64 	%rd65, %rd2, %rd64;
	st.global.u32 	[%rd65], %r834;
	add.s32 	%r833, %r833, -1;
$L__BB0_75:
	ld.global.u32 	%r837, [%rd21];
	setp.ge.s32 	%p48, %r837, %r253;
	@%p48 bra 	$L__BB0_77;
	mul.wide.s32 	%rd66, %r832, 4;
	add.s64 	%rd67, %rd2, %rd66;
	st.global.u32 	[%rd67], %r837;
	add.s32 	%r832, %r832, 1;
	ld.global.u32 	%r837, [%rd21];
$L__BB0_77:
	setp.le.s32 	%p49, %r837, %r253;
	@%p49 bra 	$L__BB0_79;
	mul.wide.s32 	%rd68, %r833, 4;
	add.s64 	%rd69, %rd2, %rd68;
	st.global.u32 	[%rd69], %r837;
	add.s32 	%r833, %r833, -1;
$L__BB0_79:
	ld.global.u32 	%r840, [%rd21+4];
	setp.ge.s32 	%p50, %r840, %r253;
	@%p50 bra 	$L__BB0_81;
	mul.wide.s32 	%rd70, %r832, 4;
	add.s64 	%rd71, %rd2, %rd70;
	st.global.u32 	[%rd71], %r840;
	add.s32 	%r832, %r832, 1;
	ld.global.u32 	%r840, [%rd21+4];
$L__BB0_81:
	setp.le.s32 	%p51, %r840, %r253;
	@%p51 bra 	$L__BB0_83;
	mul.wide.s32 	%rd72, %r833, 4;
	add.s64 	%rd73, %rd2, %rd72;
	st.global.u32 	[%rd73], %r840;
	add.s32 	%r833, %r833, -1;
$L__BB0_83:
	add.s32 	%r825, %r825, 4;
	setp.lt.s32 	%p52, %r825, %r8;
	@%p52 bra 	$L__BB0_67;
$L__BB0_84:
	bar.sync 	0;
	or.b32  	%r628, %r256, %r5;
	setp.ne.s32 	%p53, %r628, 0;
	@%p53 bra 	$L__BB0_110;
	and.b32  	%r193, %r4, 15;
	setp.lt.u32 	%p54, %r4, 16;
	mov.b32 	%r853, 0;
	mov.u32 	%r865, %r853;
	mov.u32 	%r864, %r853;
	@%p54 bra 	$L__BB0_88;
	and.b32  	%r853, %r4, 2147483632;
	and.b32  	%r632, %r4, -16;
	neg.s32 	%r843, %r632;
	add.s64 	%rd94, %rd4, 32;
	add.s64 	%rd93, %rd3, 32;
	mov.b32 	%r865, 0;
	mov.u32 	%r864, %r865;
$L__BB0_87:
	.pragma "nounroll";
	ld.global.u32 	%r633, [%rd94+-32];
	add.s32 	%r634, %r633, %r864;
	ld.global.u32 	%r635, [%rd93+-32];
	add.s32 	%r636, %r635, %r865;
	ld.global.u32 	%r637, [%rd94+-28];
	add.s32 	%r638, %r637, %r634;
	ld.global.u32 	%r639, [%rd93+-28];
	add.s32 	%r640, %r639, %r636;
	ld.global.u32 	%r641, [%rd94+-24];
	add.s32 	%r642, %r641, %r638;
	ld.global.u32 	%r643, [%rd93+-24];
	add.s32 	%r644, %r643, %r640;
	ld.global.u32 	%r645, [%rd94+-20];
	add.s32 	%r646, %r645, %r642;
	ld.global.u32 	%r647, [%rd93+-20];
	add.s32 	%r648, %r647, %r644;
	ld.global.u32 	%r649, [%rd94+-16];
	add.s32 	%r650, %r649, %r646;
	ld.global.u32 	%r651, [%rd93+-16];
	add.s32 	%r652, %r651, %r648;
	ld.global.u32 	%r653, [%rd94+-12];
	add.s32 	%r654, %r653, %r650;
	ld.global.u32 	%r655, [%rd93+-12];
	add.s32 	%r656, %r655, %r652;
	ld.global.u32 	%r657, [%rd94+-8];
	add.s32 	%r658, %r657, %r654;
	ld.global.u32 	%r659, [%rd93+-8];
	add.s32 	%r660, %r659, %r656;
	ld.global.u32 	%r661, [%rd94+-4];
	add.s32 	%r662, %r661, %r658;
	ld.global.u32 	%r663, [%rd93+-4];
	add.s32 	%r664, %r663, %r660;
	ld.global.u32 	%r665, [%rd94];
	add.s32 	%r666, %r665, %r662;
	ld.global.u32 	%r667, [%rd93];
	add.s32 	%r668, %r667, %r664;
	ld.global.u32 	%r669, [%rd94+4];
	add.s32 	%r670, %r669, %r666;
	ld.global.u32 	%r671, [%rd93+4];
	add.s32 	%r672, %r671, %r668;
	ld.global.u32 	%r673, [%rd94+8];
	add.s32 	%r674, %r673, %r670;
	ld.global.u32 	%r675, [%rd93+8];
	add.s32 	%r676, %r675, %r672;
	ld.global.u32 	%r677, [%rd94+12];
	add.s32 	%r678, %r677, %r674;
	ld.global.u32 	%r679, [%rd93+12];
	add.s32 	%r680, %r679, %r676;
	ld.global.u32 	%r681, [%rd94+16];
	add.s32 	%r682, %r681, %r678;
	ld.global.u32 	%r683, [%rd93+16];
	add.s32 	%r684, %r683, %r680;
	ld.global.u32 	%r685, [%rd94+20];
	add.s32 	%r686, %r685, %r682;
	ld.global.u32 	%r687, [%rd93+20];
	add.s32 	%r688, %r687, %r684;
	ld.global.u32 	%r689, [%rd94+24];
	add.s32 	%r690, %r689, %r686;
	ld.global.u32 	%r691, [%rd93+24];
	add.s32 	%r692, %r691, %r688;
	ld.global.u32 	%r693, [%rd94+28];
	add.s32 	%r864, %r693, %r690;
	ld.global.u32 	%r694, [%rd93+28];
	add.s32 	%r865, %r694, %r692;
	add.s32 	%r843, %r843, 16;
	add.s64 	%rd94, %rd94, 64;
	add.s64 	%rd93, %rd93, 64;
	setp.ne.s32 	%p55, %r843, 0;
	@%p55 bra 	$L__BB0_87;
$L__BB0_88:
	setp.eq.s32 	%p56, %r193, 0;
	@%p56 bra 	$L__BB0_97;
	and.b32  	%r207, %r4, 7;
	setp.lt.u32 	%p57, %r193, 8;
	@%p57 bra 	$L__BB0_91;
	mul.wide.u32 	%rd74, %r853, 4;
	add.s64 	%rd75, %rd4, %rd74;
	ld.global.u32 	%r696, [%rd75];
	add.s32 	%r697, %r696, %r864;
	add.s64 	%rd76, %rd3, %rd74;
	ld.global.u32 	%r698, [%rd76];
	add.s32 	%r699, %r698, %r865;
	ld.global.u32 	%r700, [%rd75+4];
	add.s32 	%r701, %r700, %r697;
	ld.global.u32 	%r702, [%rd76+4];
	add.s32 	%r703, %r702, %r699;
	ld.global.u32 	%r704, [%rd75+8];
	add.s32 	%r705, %r704, %r701;
	ld.global.u32 	%r706, [%rd76+8];
	add.s32 	%r707, %r706, %r703;
	ld.global.u32 	%r708, [%rd75+12];
	add.s32 	%r709, %r708, %r705;
	ld.global.u32 	%r710, [%rd76+12];
	add.s32 	%r711, %r710, %r707;
	ld.global.u32 	%r712, [%rd75+16];
	add.s32 	%r713, %r712, %r709;
	ld.global.u32 	%r714, [%rd76+16];
	add.s32 	%r715, %r714, %r711;
	ld.global.u32 	%r716, [%rd75+20];
	add.s32 	%r717, %r716, %r713;
	ld.global.u32 	%r718, [%rd76+20];
	add.s32 	%r719, %r718, %r715;
	ld.global.u32 	%r720, [%rd75+24];
	add.s32 	%r721, %r720, %r717;
	ld.global.u32 	%r722, [%rd76+24];
	add.s32 	%r723, %r722, %r719;
	ld.global.u32 	%r724, [%rd75+28];
	add.s32 	%r864, %r724, %r721;
	ld.global.u32 	%r725, [%rd76+28];
	add.s32 	%r865, %r725, %r723;
	add.s32 	%r853, %r853, 8;
$L__BB0_91:
	setp.eq.s32 	%p58, %r207, 0;
	@%p58 bra 	$L__BB0_97;
	and.b32  	%r216, %r4, 3;
	setp.lt.u32 	%p59, %r207, 4;
	@%p59 bra 	$L__BB0_94;
	mul.wide.u32 	%rd77, %r853, 4;
	add.s64 	%rd78, %rd4, %rd77;
	ld.global.u32 	%r727, [%rd78];
	add.s32 	%r728, %r727, %r864;
	add.s64 	%rd79, %rd3, %rd77;
	ld.global.u32 	%r729, [%rd79];
	add.s32 	%r730, %r729, %r865;
	ld.global.u32 	%r731, [%rd78+4];
	add.s32 	%r732, %r731, %r728;
	ld.global.u32 	%r733, [%rd79+4];
	add.s32 	%r734, %r733, %r730;
	ld.global.u32 	%r735, [%rd78+8];
	add.s32 	%r736, %r735, %r732;
	ld.global.u32 	%r737, [%rd79+8];
	add.s32 	%r738, %r737, %r734;
	ld.global.u32 	%r739, [%rd78+12];
	add.s32 	%r864, %r739, %r736;
	ld.global.u32 	%r740, [%rd79+12];
	add.s32 	%r865, %r740, %r738;
	add.s32 	%r853, %r853, 4;
$L__BB0_94:
	setp.eq.s32 	%p60, %r216, 0;
	@%p60 bra 	$L__BB0_97;
	mul.wide.u32 	%rd80, %r853, 4;
	add.s64 	%rd96, %rd3, %rd80;
	add.s64 	%rd95, %rd4, %rd80;
	neg.s32 	%r861, %r216;
$L__BB0_96:
	.pragma "nounroll";
	ld.global.u32 	%r741, [%rd95];
	add.s32 	%r864, %r741, %r864;
	ld.global.u32 	%r742, [%rd96];
	add.s32 	%r865, %r742, %r865;
	add.s64 	%rd96, %rd96, 4;
	add.s64 	%rd95, %rd95, 4;
	add.s32 	%r861, %r861, 1;
	setp.ne.s32 	%p61, %r861, 0;
	@%p61 bra 	$L__BB0_96;
$L__BB0_97:
	sub.s32 	%r743, %r255, %r865;
	setp.ge.s32 	%p62, %r864, %r743;
	@%p62 bra 	$L__BB0_110;
	add.s32 	%r744, %r865, %r864;
	sub.s32 	%r234, %r255, %r744;
	and.b32  	%r235, %r234, 15;
	sub.s32 	%r745, %r865, %r255;
	add.s32 	%r746, %r745, %r864;
	setp.gt.u32 	%p63, %r746, -16;
	@%p63 bra 	$L__BB0_101;
	and.b32  	%r747, %r234, -16;
	neg.s32 	%r866, %r747;
	add.s64 	%rd34, %rd2, 32;
$L__BB0_100:
	.pragma "nounroll";
	mul.wide.s32 	%rd81, %r864, 4;
	add.s64 	%rd82, %rd34, %rd81;
	st.global.u32 	[%rd82+-32], %r253;
	st.global.u32 	[%rd82+-28], %r253;
	st.global.u32 	[%rd82+-24], %r253;
	st.global.u32 	[%rd82+-20], %r253;
	st.global.u32 	[%rd82+-16], %r253;
	st.global.u32 	[%rd82+-12], %r253;
	st.global.u32 	[%rd82+-8], %r253;
	st.global.u32 	[%rd82+-4], %r253;
	st.global.u32 	[%rd82], %r253;
	st.global.u32 	[%rd82+4], %r253;
	st.global.u32 	[%rd82+8], %r253;
	st.global.u32 	[%rd82+12], %r253;
	st.global.u32 	[%rd82+16], %r253;
	st.global.u32 	[%rd82+20], %r253;
	st.global.u32 	[%rd82+24], %r253;
	st.global.u32 	[%rd82+28], %r253;
	add.s32 	%r864, %r864, 16;
	add.s32 	%r866, %r866, 16;
	setp.ne.s32 	%p64, %r866, 0;
	@%p64 bra 	$L__BB0_100;
$L__BB0_101:
	setp.eq.s32 	%p65, %r235, 0;
	@%p65 bra 	$L__BB0_110;
	and.b32  	%r242, %r234, 7;
	setp.lt.u32 	%p66, %r235, 8;
	@%p66 bra 	$L__BB0_104;
	mul.wide.s32 	%rd83, %r864, 4;
	add.s64 	%rd84, %rd2, %rd83;
	st.global.u32 	[%rd84], %r253;
	st.global.u32 	[%rd84+4], %r253;
	st.global.u32 	[%rd84+8], %r253;
	st.global.u32 	[%rd84+12], %r253;
	st.global.u32 	[%rd84+16], %r253;
	st.global.u32 	[%rd84+20], %r253;
	st.global.u32 	[%rd84+24], %r253;
	st.global.u32 	[%rd84+28], %r253;
	add.s32 	%r864, %r864, 8;
$L__BB0_104:
	setp.eq.s32 	%p67, %r242, 0;
	@%p67 bra 	$L__BB0_110;
	and.b32  	%r245, %r234, 3;
	setp.lt.u32 	%p68, %r242, 4;
	@%p68 bra 	$L__BB0_107;
	mul.wide.s32 	%rd85, %r864, 4;
	add.s64 	%rd86, %rd2, %rd85;
	st.global.u32 	[%rd86], %r253;
	st.global.u32 	[%rd86+4], %r253;
	st.global.u32 	[%rd86+8], %r253;
	st.global.u32 	[%rd86+12], %r253;
	add.s32 	%r864, %r864, 4;
$L__BB0_107:
	setp.eq.s32 	%p69, %r245, 0;
	@%p69 bra 	$L__BB0_110;
	neg.s32 	%r871, %r245;
$L__BB0_109:
	.pragma "nounroll";
	mul.wide.s32 	%rd87, %r864, 4;
	add.s64 	%rd88, %rd2, %rd87;
	st.global.u32 	[%rd88], %r253;
	add.s32 	%r864, %r864, 1;
	add.s32 	%r871, %r871, 1;
	setp.ne.s32 	%p70, %r871, 0;
	@%p70 bra 	$L__BB0_109;
$L__BB0_110:
	ret;

}


// ===== COMPILED SASS (sm_100) =====

	.target	sm_100

	.elftype	@"ET_EXEC"


//--------------------- .note.nv.tkinfo           --------------------------
	.section	.note.nv.tkinfo,"",@"SHT_NOTE"
	.sectionflags	@"SHF_NOTE_NV_TKINFO"
	.tkinfo
        /*0018*/ 	.word	0x00000002
        /*0030*/ 	.string	""
        /*0030*/ 	.string	"ptxas"
        /*0030*/ 	.string	"Cuda compilation tools, release 13.0, V13.0.88"
        /*0030*/ 	.string	"Build cuda_13.0.r13.0/compiler.36424714_0"
        /*0030*/ 	.string	"-arch sm_100 -m 64 "



//--------------------- .note.nv.cuinfo           --------------------------
	.section	.note.nv.cuinfo,"",@"SHT_NOTE"
	.sectionflags	@"SHF_NOTE_NV_CUINFO"
        /*0018*/ 	.short	0x0002
        /*001a*/ 	.short	0x0064
        /*001c*/ 	.short	0x0082
	.zero		2


//--------------------- .nv.info                  --------------------------
	.section	.nv.info,"",@"SHT_CUDA_INFO"
	.align	4


	//----- nvinfo : EIATTR_REGCOUNT
	.align		4
        /*0000*/ 	.byte	0x04, 0x2f
        /*0002*/ 	.short	(.L_1 - .L_0)
	.align		4
.L_0:
        /*0004*/ 	.word	index@(_Z10partkerneliPiS_iiS_S_)
        /*0008*/ 	.word	0x00000020


	//----- nvinfo : EIATTR_FRAME_SIZE
	.align		4
.L_1:
        /*000c*/ 	.byte	0x04, 0x11
        /*000e*/ 	.short	(.L_3 - .L_2)
	.align		4
.L_2:
        /*0010*/ 	.word	index@(_Z10partkerneliPiS_iiS_S_)
        /*0014*/ 	.word	0x00000000


	//----- nvinfo : EIATTR_MIN_STACK_SIZE
	.align		4
.L_3:
        /*0018*/ 	.byte	0x04, 0x12
        /*001a*/ 	.short	(.L_5 - .L_4)
	.align		4
.L_4:
        /*001c*/ 	.word	index@(_Z10partkerneliPiS_iiS_S_)
        /*0020*/ 	.word	0x00000000
.L_5:


//--------------------- .nv.compat                --------------------------
	.section	.nv.compat,"",@"SHT_CUDA_COMPAT_INFO"
	.align	4
        /*0000*/ 	.byte	0x02, 0x09, 0x00, 0x00, 0x02, 0x02, 0x01, 0x00, 0x02, 0x05, 0x05, 0x00, 0x03, 0x07, 0x01, 0x01
        /*0010*/ 	.byte	0x02, 0x03, 0x00, 0x00, 0x02, 0x06, 0x01, 0x00, 0x04, 0x0b, 0x08, 0x00, 0x09, 0x00, 0x00, 0x00
        /*0020*/ 	.byte	0x00, 0x00, 0x00, 0x00


//--------------------- .nv.info._Z10partkerneliPiS_iiS_S_ --------------------------
	.section	.nv.info._Z10partkerneliPiS_iiS_S_,"",@"SHT_CUDA_INFO"
	.sectionflags	@""
	.align	4


	//----- nvinfo : EIATTR_CUDA_API_VERSION
	.align		4
        /*0000*/ 	.byte	0x04, 0x37
        /*0002*/ 	.short	(.L_7 - .L_6)
.L_6:
        /*0004*/ 	.word	0x00000082


	//----- nvinfo : EIATTR_KPARAM_INFO
	.align		4
.L_7:
        /*0008*/ 	.byte	0x04, 0x17
        /*000a*/ 	.short	(.L_9 - .L_8)
.L_8:
        /*000c*/ 	.word	0x00000000
        /*0010*/ 	.short	0x0006
        /*0012*/ 	.short	0x0028
        /*0014*/ 	.byte	0x00, 0xf5, 0x21, 0x00


	//----- nvinfo : EIATTR_KPARAM_INFO
	.align		4
.L_9:
        /*0018*/ 	.byte	0x04, 0x17
        /*001a*/ 	.short	(.L_11 - .L_10)
.L_10:
        /*001c*/ 	.word	0x00000000
        /*0020*/ 	.short	0x0005
        /*0022*/ 	.short	0x0020
        /*0024*/ 	.byte	0x00, 0xf5, 0x21, 0x00


	//----- nvinfo : EIATTR_KPARAM_INFO
	.align		4
.L_11:
        /*0028*/ 	.byte	0x04, 0x17
        /*002a*/ 	.short	(.L_13 - .L_12)
.L_12:
        /*002c*/ 	.word	0x00000000
        /*0030*/ 	.short	0x0004
        /*0032*/ 	.short	0x001c
        /*0034*/ 	.byte	0x00, 0xf0, 0x11, 0x00


	//----- nvinfo : EIATTR_KPARAM_INFO
	.align		4
.L_13:
        /*0038*/ 	.byte	0x04, 0x17
        /*003a*/ 	.short	(.L_15 - .L_14)
.L_14:
        /*003c*/ 	.word	0x00000000
        /*0040*/ 	.short	0x0003
        /*0042*/ 	.short	0x0018
        /*0044*/ 	.byte	0x00, 0xf0, 0x11, 0x00


	//----- nvinfo : EIATTR_KPARAM_INFO
	.align		4
.L_15:
        /*0048*/ 	.byte	0x04, 0x17
        /*004a*/ 	.short	(.L_17 - .L_16)
.L_16:
        /*004c*/ 	.word	0x00000000
        /*0050*/ 	.short	0x0002
        /*0052*/ 	.short	0x0010
        /*0054*/ 	.byte	0x00, 0xf5, 0x21, 0x00


	//----- nvinfo : EIATTR_KPARAM_INFO
	.align		4
.L_17:
        /*0058*/ 	.byte	0x04, 0x17
        /*005a*/ 	.short	(.L_19 - .L_18)
.L_18:
        /*005c*/ 	.word	0x00000000
        /*0060*/ 	.short	0x0001
        /*0062*/ 	.short	0x0008
        /*0064*/ 	.byte	0x00, 0xf5, 0x21, 0x00


	//----- nvinfo : EIATTR_KPARAM_INFO
	.align		4
.L_19:
        /*0068*/ 	.byte	0x04, 0x17
        /*006a*/ 	.short	(.L_21 - .L_20)
.L_20:
        /*006c*/ 	.word	0x00000000
        /*0070*/ 	.short	0x0000
        /*0072*/ 	.short	0x0000
        /*0074*/ 	.byte	0x00, 0xf0, 0x11, 0x00


	//----- nvinfo : EIATTR_SPARSE_MMA_MASK
	.align		4
.L_21:
        /*0078*/ 	.byte	0x03, 0x50
        /*007a*/ 	.short	0x0000


	//----- nvinfo : EIATTR_MAXREG_COUNT
	.align		4
        /*007c*/ 	.byte	0x03, 0x1b
        /*007e*/ 	.short	0x00ff


	//----- nvinfo : EIATTR_NUM_BARRIERS
	.align		4
        /*0080*/ 	.byte	0x02, 0x4c
        /*0082*/ 	.byte	0x01
	.zero		1


	//----- nvinfo : EIATTR_MERCURY_ISA_VERSION
	.align		4
        /*0084*/ 	.byte	0x03, 0x5f
        /*0086*/ 	.short	0x0101


	//----- nvinfo : EIATTR_VRC_CTA_INIT_COUNT
	.align		4
        /*0088*/ 	.byte	0x02, 0x4a
	.zero		1
	.zero		1


	//----- nvinfo : EIATTR_EXIT_INSTR_OFFSETS
	.align		4
        /*008c*/ 	.byte	0x04, 0x1c
        /*008e*/ 	.short	(.L_23 - .L_22)


	//   ....[0]....
.L_22:
        /*0090*/ 	.word	0x00002ea0


	//   ....[1]....
        /*0094*/ 	.word	0x000038a0


	//   ....[2]....
        /*0098*/ 	.word	0x00003ac0


	//   ....[3]....
        /*009c*/ 	.word	0x00003bd0


	//   ....[4]....
        /*00a0*/ 	.word	0x00003ca0


	//   ....[5]....
        /*00a4*/ 	.word	0x00003d40


	//----- nvinfo : EIATTR_CRS_STACK_SIZE
	.align		4
.L_23:
        /*00a8*/ 	.byte	0x04, 0x1e
        /*00aa*/ 	.short	(.L_25 - .L_24)
.L_24:
        /*00ac*/ 	.word	0x00000000


	//----- nvinfo : EIATTR_CBANK_PARAM_SIZE
	.align		4
.L_25:
        /*00b0*/ 	.byte	0x03, 0x19
        /*00b2*/ 	.short	0x0030


	//----- nvinfo : EIATTR_PARAM_CBANK
	.align		4
        /*00b4*/ 	.byte	0x04, 0x0a
        /*00b6*/ 	.short	(.L_27 - .L_26)
	.align		4
.L_26:
        /*00b8*/ 	.word	index@(.nv.constant0._Z10partkerneliPiS_iiS_S_)
        /*00bc*/ 	.short	0x0380
        /*00be*/ 	.short	0x0030


	//----- nvinfo : EIATTR_SW_WAR
	.align		4
.L_27:
        /*00c0*/ 	.byte	0x04, 0x36
        /*00c2*/ 	.short	(.L_29 - .L_28)
.L_28:
        /*00c4*/ 	.word	0x00000008
.L_29:


//--------------------- .nv.callgraph             --------------------------
	.section	.nv.callgraph,"",@"SHT_CUDA_CALLGRAPH"
	.align	4
	.sectionentsize	8
	.align		4
        /*0000*/ 	.word	0x00000000
	.align		4
        /*0004*/ 	.word	0xffffffff
	.align		4
        /*0008*/ 	.word	0x00000000
	.align		4
        /*000c*/ 	.word	0xfffffffe
	.align		4
        /*0010*/ 	.word	0x00000000
	.align		4
        /*0014*/ 	.word	0xfffffffd
	.align		4
        /*0018*/ 	.word	0x00000000
	.align		4
        /*001c*/ 	.word	0xfffffffc


//--------------------- .text._Z10partkerneliPiS_iiS_S_ --------------------------
	.section	.text._Z10partkerneliPiS_iiS_S_,"ax",@progbits
	.align	128
        .global         _Z10partkerneliPiS_iiS_S_
        .type           _Z10partkerneliPiS_iiS_S_,@function
        .size           _Z10partkerneliPiS_iiS_S_,(.L_x_48 - _Z10partkerneliPiS_iiS_S_)
        .other          _Z10partkerneliPiS_iiS_S_,@"STO_CUDA_ENTRY STV_DEFAULT"
_Z10partkerneliPiS_iiS_S_:
.text._Z10partkerneliPiS_iiS_S_:
[----:B------:R-:W-:Y:S01]  /*0000*/  LDC R1, c[0x0][0x37c] ;  /* 0x0000df00ff017b82 */ /* 0x000fe20000000800 */
[----:B------:R-:W0:Y:S07]  /*0010*/  LDCU UR15, c[0x0][0x370] ;  /* 0x00006e00ff0f77ac */ /* 0x000e2e0008000800 */
[----:B------:R-:W1:Y:S01]  /*0020*/  LDC.64 R4, c[0x0][0x398] ;  /* 0x0000e600ff047b82 */ /* 0x000e620000000a00 */
[----:B------:R-:W-:Y:S01]  /*0030*/  BSSY.RECONVERGENT B0, `(.L_x_0) ;  /* 0x0000137000007945 */ /* 0x000fe20003800200 */
[----:B------:R-:W2:Y:S01]  /*0040*/  LDCU UR7, c[0x0][0x360] ;  /* 0x00006c00ff0777ac */ /* 0x000ea20008000800 */
[----:B------:R-:W-:-:S05]  /*0050*/  UMOV UR4, 0x400 ;  /* 0x0000040000047882 */ /* 0x000fca0000000000 */
[----:B------:R-:W3:Y:S01]  /*0060*/  S2UR UR6, SR_CgaCtaId ;  /* 0x00000000000679c3 */ /* 0x000ee20000008800 */
[----:B------:R-:W-:Y:S01]  /*0070*/  UIADD3 UR5, UPT, UPT, UR4, 0x60, URZ ;  /* 0x0000006004057890 */ /* 0x000fe2000fffe0ff */
[----:B------:R-:W4:Y:S01]  /*0080*/  LDCU.64 UR12, c[0x0][0x358] ;  /* 0x00006b00ff0c77ac */ /* 0x000f220008000a00 */
[----:B0-----:R-:W-:Y:S02]  /*0090*/  UIADD3 UR9, UPT, UPT, UR15, -0x1, URZ ;  /* 0xffffffff0f097890 */ /* 0x001fe4000fffe0ff */
[----:B--2---:R-:W-:Y:S01]  /*00a0*/  UIMAD UR8, UR15, UR7, URZ ;  /* 0x000000070f0872a4 */ /* 0x004fe2000f8e02ff */
[----:B-1----:R-:W-:-:S05]  /*00b0*/  LOP3.LUT R0, RZ, R4, RZ, 0x33, !PT ;  /* 0x00000004ff007212 */ /* 0x002fca00078e33ff */
[----:B------:R-:W-:Y:S01]  /*00c0*/  IMAD R7, RZ, RZ, -UR8 ;  /* 0x80000008ff077e24 */ /* 0x000fe2000f8e02ff */
[----:B------:R-:W-:Y:S02]  /*00d0*/  IADD3 R0, PT, PT, R5, UR8, R0 ;  /* 0x0000000805007c10 */ /* 0x000fe4000fffe000 */
[----:B------:R-:W0:Y:S01]  /*00e0*/  I2F.U32.RP R6, UR8 ;  /* 0x0000000800067d06 */ /* 0x000e220008209000 */
[----:B------:R-:W-:Y:S01]  /*00f0*/  ISETP.NE.U32.AND P2, PT, RZ, UR8, PT ;  /* 0x00000008ff007c0c */ /* 0x000fe2000bf45070 */
[----:B---3--:R-:W-:Y:S02]  /*0100*/  ULEA UR4, UR6, UR4, 0x18 ;  /* 0x0000000406047291 */ /* 0x008fe4000f8ec0ff */
[----:B------:R-:W-:Y:S01]  /*0110*/  ULEA UR5, UR6, UR5, 0x18 ;  /* 0x0000000506057291 */ /* 0x000fe2000f8ec0ff */
[----:B------:R-:W1:Y:S03]  /*0120*/  LDCU UR6, c[0x0][0x380] ;  /* 0x00007000ff0677ac */ /* 0x000e660008000800 */
[----:B------:R-:W-:-:S02]  /*0130*/  IMAD.U32 R26, RZ, RZ, UR4 ;  /* 0x00000004ff1a7e24 */ /* 0x000fc4000f8e00ff */
[----:B------:R-:W-:Y:S01]  /*0140*/  IMAD.U32 R24, RZ, RZ, UR5 ;  /* 0x00000005ff187e24 */ /* 0x000fe2000f8e00ff */
[----:B------:R-:W-:Y:S01]  /*0150*/  UIADD3 UR4, UPT, UPT, UR7, -0x1, URZ ;  /* 0xffffffff07047890 */ /* 0x000fe2000fffe0ff */
[----:B0-----:R-:W0:Y:S02]  /*0160*/  MUFU.RCP R6, R6 ;  /* 0x0000000600067308 */ /* 0x001e240000001000 */
[----:B0-----:R-:W-:-:S06]  /*0170*/  VIADD R2, R6, 0xffffffe ;  /* 0x0ffffffe06027836 */ /* 0x001fcc0000000000 */
[----:B------:R0:W2:Y:S02]  /*0180*/  F2I.FTZ.U32.TRUNC.NTZ R3, R2 ;  /* 0x0000000200037305 */ /* 0x0000a4000021f000 */
[----:B0-----:R-:W-:Y:S02]  /*0190*/  IMAD.MOV.U32 R2, RZ, RZ, RZ ;  /* 0x000000ffff027224 */ /* 0x001fe400078e00ff */
[----:B--2---:R-:W-:-:S04]  /*01a0*/  IMAD R7, R7, R3, RZ ;  /* 0x0000000307077224 */ /* 0x004fc800078e02ff */
[----:B------:R-:W-:-:S06]  /*01b0*/  IMAD.HI.U32 R3, R3, R7, R2 ;  /* 0x0000000703037227 */ /* 0x000fcc00078e0002 */
[----:B------:R-:W-:-:S04]  /*01c0*/  IMAD.HI.U32 R21, R3, R0, RZ ;  /* 0x0000000003157227 */ /* 0x000fc800078e00ff */
[----:B------:R-:W-:-:S04]  /*01d0*/  IMAD.MOV R3, RZ, RZ, -R21 ;  /* 0x000000ffff037224 */ /* 0x000fc800078e0a15 */
[----:B------:R-:W-:Y:S02]  /*01e0*/  IMAD R6, R3, UR8, R0 ;  /* 0x0000000803067c24 */ /* 0x000fe4000f8e0200 */
[----:B------:R-:W0:Y:S03]  /*01f0*/  S2R R0, SR_CTAID.X ;  /* 0x0000000000007919 */ /* 0x000e260000002500 */
[----:B------:R-:W-:Y:S01]  /*0200*/  ISETP.GE.U32.AND P0, PT, R6, UR8, PT ;  /* 0x0000000806007c0c */ /* 0x000fe2000bf06070 */
[----:B------:R-:W2:-:S12]  /*0210*/  S2R R3, SR_TID.X ;  /* 0x0000000000037919 */ /* 0x000e980000002100 */
[----:B------:R-:W-:Y:S02]  /*0220*/  @P0 VIADD R6, R6, -UR8 ;  /* 0x8000000806060c36 */ /* 0x000fe40008000000 */
[----:B------:R-:W-:-:S03]  /*0230*/  @P0 VIADD R21, R21, 0x1 ;  /* 0x0000000115150836 */ /* 0x000fc60000000000 */
[----:B------:R-:W-:Y:S02]  /*0240*/  ISETP.GE.U32.AND P1, PT, R6, UR8, PT ;  /* 0x0000000806007c0c */ /* 0x000fe4000bf26070 */
[----:B0-----:R-:W-:-:S11]  /*0250*/  ISETP.NE.AND P0, PT, R0, UR9, PT ;  /* 0x0000000900007c0c */ /* 0x001fd6000bf05270 */
[----:B------:R-:W-:Y:S01]  /*0260*/  @P1 VIADD R21, R21, 0x1 ;  /* 0x0000000115151836 */ /* 0x000fe20000000000 */
[----:B------:R-:W-:Y:S01]  /*0270*/  @!P2 LOP3.LUT R21, RZ, UR8, RZ, 0x33, !PT ;  /* 0x00000008ff15ac12 */ /* 0x000fe2000f8e33ff */
[----:B--2---:R-:W-:Y:S01]  /*0280*/  IMAD R20, R0, UR7, R3 ;  /* 0x0000000700147c24 */ /* 0x004fe2000f8e0203 */
[C---:B------:R-:W-:Y:S01]  /*0290*/  ISETP.NE.AND P1, PT, R3.reuse, UR4, PT ;  /* 0x0000000403007c0c */ /* 0x040fe2000bf25270 */
[----:B------:R-:W-:Y:S01]  /*02a0*/  IMAD R23, R3, 0x4, R26 ;  /* 0x0000000403177824 */ /* 0x000fe200078e021a */
[----:B------:R-:W0:Y:S01]  /*02b0*/  LDCU UR7, c[0x0][0x380] ;  /* 0x00007000ff0777ac */ /* 0x000e220008000800 */
[----:B------:R-:W-:Y:S02]  /*02c0*/  IMAD R20, R21, R20, RZ ;  /* 0x0000001415147224 */ /* 0x000fe400078e02ff */
[----:B------:R-:W-:Y:S01]  /*02d0*/  IMAD R22, R3, 0x4, R24 ;  /* 0x0000000403167824 */ /* 0x000fe200078e0218 */
[----:B------:R2:W-:Y:S01]  /*02e0*/  STS [R23], RZ ;  /* 0x000000ff17007388 */ /* 0x0005e20000000800 */
[----:B------:R-:W-:-:S03]  /*02f0*/  IMAD.IADD R2, R20, 0x1, R4 ;  /* 0x0000000114027824 */ /* 0x000fc600078e0204 */
[----:B------:R2:W-:Y:S01]  /*0300*/  STS [R22], RZ ;  /* 0x000000ff16007388 */ /* 0x0005e20000000800 */
[----:B------:R-:W-:-:S05]  /*0310*/  IMAD.IADD R21, R21, 0x1, R2 ;  /* 0x0000000115157824 */ /* 0x000fca00078e0202 */
[----:B------:R-:W-:-:S04]  /*0320*/  @!P0 SEL R21, R21, R5, P1 ;  /* 0x0000000515158207 */ /* 0x000fc80000800000 */
[----:B------:R-:W-:-:S13]  /*0330*/  ISETP.GT.AND P0, PT, R21, R2, PT ;  /* 0x000000021500720c */ /* 0x000fda0003f04270 */
[----:B012-4-:R-:W-:Y:S05]  /*0340*/  @!P0 BRA `(.L_x_1) ;  /* 0x0000001000148947 */ /* 0x017fea0003800000 */
[--C-:B------:R-:W-:Y:S01]  /*0350*/  IMAD.IADD R4, R21, 0x1, -R2.reuse ;  /* 0x0000000115047824 */ /* 0x100fe200078e0a02 */
[----:B------:R-:W-:Y:S01]  /*0360*/  BSSY.RECONVERGENT B1, `(.L_x_2) ;  /* 0x0000015000017945 */ /* 0x000fe20003800200 */
[----:B------:R-:W-:Y:S01]  /*0370*/  CS2R R12, SRZ ;  /* 0x00000000000c7805 */ /* 0x000fe2000001ff00 */
[----:B------:R-:W-:Y:S02]  /*0380*/  IMAD.MOV.U32 R15, RZ, RZ, R2 ;  /* 0x000000ffff0f7224 */ /* 0x000fe400078e0002 */
[----:B------:R-:W-:-:S13]  /*0390*/  LOP3.LUT P0, R8, R4, 0x3, RZ, 0xc0, !PT ;  /* 0x0000000304087812 */ /* 0x000fda000780c0ff */
[----:B------:R-:W-:Y:S05]  /*03a0*/  @!P0 BRA `(.L_x_3) ;  /* 0x0000000000408947 */ /* 0x000fea0003800000 */
[----:B------:R-:W0:Y:S01]  /*03b0*/  LDC.64 R4, c[0x0][0x388] ;  /* 0x0000e200ff047b82 */ /* 0x000e220000000a00 */
[----:B------:R-:W-:Y:S02]  /*03c0*/  IMAD.MOV R8, RZ, RZ, -R8 ;  /* 0x000000ffff087224 */ /* 0x000fe400078e0a08 */
[----:B------:R-:W-:Y:S02]  /*03d0*/  IMAD.MOV.U32 R12, RZ, RZ, RZ ;  /* 0x000000ffff0c7224 */ /* 0x000fe400078e00ff */
[----:B------:R-:W-:-:S07]  /*03e0*/  IMAD.MOV.U32 R15, RZ, RZ, R2 ;  /* 0x000000ffff0f7224 */ /* 0x000fce00078e0002 */
.L_x_4:
[----:B0-----:R-:W-:-:S06]  /*03f0*/  IMAD.WIDE R6, R15, 0x4, R4 ;  /* 0x000000040f067825 */ /* 0x001fcc00078e0204 */
[----:B------:R-:W2:Y:S01]  /*0400*/  LDG.E R6, desc[UR12][R6.64] ;  /* 0x0000000c06067981 */ /* 0x000ea2000c1e1900 */
[----:B------:R-:W-:Y:S02]  /*0410*/  VIADD R8, R8, 0x1 ;  /* 0x0000000108087836 */ /* 0x000fe40000000000 */
[----:B------:R-:W-:Y:S01]  /*0420*/  VIADD R15, R15, 0x1 ;  /* 0x000000010f0f7836 */ /* 0x000fe20000000000 */
[C---:B--2---:R-:W-:Y:S02]  /*0430*/  ISETP.GT.AND P0, PT, R6.reuse, UR6, PT ;  /* 0x0000000606007c0c */ /* 0x044fe4000bf04270 */
[----:B------:R-:W-:-:S11]  /*0440*/  ISETP.GE.AND P1, PT, R6, UR6, PT ;  /* 0x0000000606007c0c */ /* 0x000fd6000bf26270 */
[----:B------:R-:W-:Y:S02]  /*0450*/  @P0 VIADD R13, R13, 0x1 ;  /* 0x000000010d0d0836 */ /* 0x000fe40000000000 */
[----:B------:R-:W-:-:S03]  /*0460*/  @!P1 VIADD R12, R12, 0x1 ;  /* 0x000000010c0c9836 */ /* 0x000fc60000000000 */
[----:B------:R1:W-:Y:S01]  /*0470*/  @P0 STS [R22], R13 ;  /* 0x0000000d16000388 */ /* 0x0003e20000000800 */
[----:B------:R-:W-:-:S03]  /*0480*/  ISETP.NE.AND P0, PT, R8, RZ, PT ;  /* 0x000000ff0800720c */ /* 0x000fc60003f05270 */
[----:B------:R1:W-:Y:S10]  /*0490*/  @!P1 STS [R23], R12 ;  /* 0x0000000c17009388 */ /* 0x0003f40000000800 */
[----:B-1----:R-:W-:Y:S05]  /*04a0*/  @P0 BRA `(.L_x_4) ;  /* 0xfffffffc00d00947 */ /* 0x002fea000383ffff */
.L_x_3:
[----:B------:R-:W-:Y:S05]  /*04b0*/  BSYNC.RECONVERGENT B1 ;  /* 0x0000000000017941 */ /* 0x000fea0003800200 */
.L_x_2:
[----:B------:R-:W0:Y:S02]  /*04c0*/  LDCU UR4, c[0x0][0x398] ;  /* 0x00007300ff0477ac */ /* 0x000e240008000800 */
[----:B0-----:R-:W-:-:S04]  /*04d0*/  IADD3 R4, PT, PT, R20, UR4, -R21 ;  /* 0x0000000414047c10 */ /* 0x001fc8000fffe815 */
[----:B------:R-:W-:-:S13]  /*04e0*/  ISETP.GT.U32.AND P0, PT, R4, -0x4, PT ;  /* 0xfffffffc0400780c */ /* 0x000fda0003f04070 */
[----:B------:R-:W-:Y:S05]  /*04f0*/  @P0 BRA `(.L_x_1) ;  /* 0x0000000c00a80947 */ /* 0x000fea0003800000 */
[----:B------:R-:W0:Y:S01]  /*0500*/  LDCU.64 UR4, c[0x0][0x388] ;  /* 0x00007100ff0477ac */ /* 0x000e220008000a00 */
[----:B------:R-:W-:Y:S01]  /*0510*/  IMAD.IADD R4, R21, 0x1, -R15 ;  /* 0x0000000115047824 */ /* 0x000fe200078e0a0f */
[----:B------:R-:W-:Y:S01]  /*0520*/  BSSY.RECONVERGENT B1, `(.L_x_5) ;  /* 0x0000084000017945 */ /* 0x000fe20003800200 */
[----:B------:R-:W-:-:S03]  /*0530*/  PLOP3.LUT P0, PT, PT, PT, PT, 0x80, 0x8 ;  /* 0x000000000008781c */ /* 0x000fc60003f0f070 */
[----:B------:R-:W-:Y:S01]  /*0540*/  ISETP.GT.AND P1, PT, R4, 0xc, PT ;  /* 0x0000000c0400780c */ /* 0x000fe20003f24270 */
[----:B0-----:R-:W-:-:S04]  /*0550*/  UIADD3 UR4, UP0, UPT, UR4, 0x8, URZ ;  /* 0x0000000804047890 */ /* 0x001fc8000ff1e0ff */
[----:B------:R-:W-:Y:S02]  /*0560*/  UIADD3.X UR5, UPT, UPT, URZ, UR5, URZ, UP0, !UPT ;  /* 0x00000005ff057290 */ /* 0x000fe400087fe4ff */
[----:B------:R-:W-:-:S04]  /*0570*/  IMAD.U32 R4, RZ, RZ, UR4 ;  /* 0x00000004ff047e24 */ /* 0x000fc8000f8e00ff */
[----:B------:R-:W-:Y:S02]  /*0580*/  IMAD.U32 R5, RZ, RZ, UR5 ;  /* 0x00000005ff057e24 */ /* 0x000fe4000f8e00ff */
[----:B------:R-:W-:Y:S05]  /*0590*/  @!P1 BRA `(.L_x_6) ;  /* 0x0000000400f09947 */ /* 0x000fea0003800000 */
[----:B------:R-:W-:Y:S01]  /*05a0*/  PLOP3.LUT P0, PT, PT, PT, PT, 0x8, 0x80 ;  /* 0x000000000080781c */ /* 0x000fe20003f0e170 */
[----:B------:R-:W-:-:S12]  /*05b0*/  VIADD R14, R21, 0xfffffff4 ;  /* 0xfffffff4150e7836 */ /* 0x000fd80000000000 */
.L_x_7:
[----:B------:R-:W-:-:S05]  /*05c0*/  IMAD.WIDE R6, R15, 0x4, R4 ;  /* 0x000000040f067825 */ /* 0x000fca00078e0204 */
[----:B------:R-:W2:Y:S04]  /*05d0*/  LDG.E R27, desc[UR12][R6.64+-0x8] ;  /* 0xfffff80c061b7981 */ /* 0x000ea8000c1e1900 */
[----:B------:R-:W3:Y:S04]  /*05e0*/  LDG.E R29, desc[UR12][R6.64+-0x4] ;  /* 0xfffffc0c061d7981 */ /* 0x000ee8000c1e1900 */
[----:B------:R-:W4:Y:S01]  /*05f0*/  LDG.E R19, desc[UR12][R6.64] ;  /* 0x0000000c06137981 */ /* 0x000f22000c1e1900 */
[----:B------:R-:W-:-:S03]  /*0600*/  VIADD R9, R15, 0x4 ;  /* 0x000000040f097836 */ /* 0x000fc60000000000 */
[----:B------:R0:W5:Y:S01]  /*0610*/  LDG.E R28, desc[UR12][R6.64+0x4] ;  /* 0x0000040c061c7981 */ /* 0x000162000c1e1900 */
[----:B------:R-:W-:-:S05]  /*0620*/  IMAD.WIDE R8, R9, 0x4, R4 ;  /* 0x0000000409087825 */ /* 0x000fca00078e0204 */
[----:B------:R-:W5:Y:S04]  /*0630*/  LDG.E R17, desc[UR12][R8.64+-0x4] ;  /* 0xfffffc0c08117981 */ /* 0x000f68000c1e1900 */
[----:B------:R-:W5:Y:S04]  /*0640*/  LDG.E R18, desc[UR12][R8.64+-0x8] ;  /* 0xfffff80c08127981 */ /* 0x000f68000c1e1900 */
[----:B------:R-:W5:Y:S01]  /*0650*/  LDG.E R16, desc[UR12][R8.64] ;  /* 0x0000000c08107981 */ /* 0x000f62000c1e1900 */
[----:B------:R-:W-:-:S03]  /*0660*/  VIADD R11, R15, 0x8 ;  /* 0x000000080f0b7836 */ /* 0x000fc60000000000 */
[----:B------:R-:W5:Y:S01]  /*0670*/  LDG.E R25, desc[UR12][R8.64+0x4] ;  /* 0x0000040c08197981 */ /* 0x000f62000c1e1900 */
[----:B------:R-:W-:-:S05]  /*0680*/  IMAD.WIDE R10, R11, 0x4, R4 ;  /* 0x000000040b0a7825 */ /* 0x000fca00078e0204 */
[----:B------:R-:W5:Y:S01]  /*0690*/  LDG.E R8, desc[UR12][R10.64+-0x4] ;  /* 0xfffffc0c0a087981 */ /* 0x000f62000c1e1900 */
[----:B0-----:R-:W-:-:S03]  /*06a0*/  VIADD R7, R15, 0xc ;  /* 0x0000000c0f077836 */ /* 0x001fc60000000000 */
[----:B------:R-:W5:Y:S01]  /*06b0*/  LDG.E R9, desc[UR12][R10.64+0x4] ;  /* 0x0000040c0a097981 */ /* 0x000f62000c1e1900 */
[----:B------:R-:W-:Y:S01]  /*06c0*/  IMAD.WIDE R6, R7, 0x4, R4 ;  /* 0x0000000407067825 */ /* 0x000fe200078e0204 */
[C---:B--2---:R-:W-:Y:S02]  /*06d0*/  ISETP.GT.AND P6, PT, R27.reuse, UR7, PT ;  /* 0x000000071b007c0c */ /* 0x044fe4000bfc4270 */
[----:B------:R-:W-:Y:S02]  /*06e0*/  ISETP.GE.AND P1, PT, R27, UR7, PT ;  /* 0x000000071b007c0c */ /* 0x000fe4000bf26270 */
[----:B------:R-:W2:Y:S01]  /*06f0*/  LDG.E R27, desc[UR12][R10.64+-0x8] ;  /* 0xfffff80c0a1b7981 */ /* 0x000ea2000c1e1900 */
[C---:B---3--:R-:W-:Y:S02]  /*0700*/  ISETP.GT.AND P2, PT, R29.reuse, UR7, PT ;  /* 0x000000071d007c0c */ /* 0x048fe4000bf44270 */
[----:B------:R-:W-:Y:S02]  /*0710*/  ISETP.GE.AND P3, PT, R29, UR7, PT ;  /* 0x000000071d007c0c */ /* 0x000fe4000bf66270 */
[----:B------:R-:W3:Y:S01]  /*0720*/  LDG.E R29, desc[UR12][R10.64] ;  /* 0x0000000c0a1d7981 */ /* 0x000ee2000c1e1900 */
[----:B----4-:R-:W-:-:S02]  /*0730*/  ISETP.GT.AND P4, PT, R19, UR7, PT ;  /* 0x0000000713007c0c */ /* 0x010fc4000bf84270 */
[----:B------:R-:W-:Y:S01]  /*0740*/  ISETP.GE.AND P5, PT, R19, UR7, PT ;  /* 0x0000000713007c0c */ /* 0x000fe2000bfa6270 */
[----:B------:R-:W-:Y:S02]  /*0750*/  @P6 VIADD R13, R13, 0x1 ;  /* 0x000000010d0d6836 */ /* 0x000fe40000000000 */
[----:B------:R-:W-:-:S03]  /*0760*/  @!P1 VIADD R12, R12, 0x1 ;  /* 0x000000010c0c9836 */ /* 0x000fc60000000000 */
[----:B------:R0:W-:Y:S04]  /*0770*/  @P6 STS [R22], R13 ;  /* 0x0000000d16006388 */ /* 0x0001e80000000800 */
[----:B------:R1:W-:Y:S04]  /*0780*/  @!P1 STS [R23], R12 ;  /* 0x0000000c17009388 */ /* 0x0003e80000000800 */
[----:B------:R-:W4:Y:S01]  /*0790*/  LDG.E R10, desc[UR12][R6.64+-0x8] ;  /* 0xfffff80c060a7981 */ /* 0x000f22000c1e1900 */
[----:B0-----:R-:W-:-:S03]  /*07a0*/  @P2 VIADD R13, R13, 0x1 ;  /* 0x000000010d0d2836 */ /* 0x001fc60000000000 */
[----:B------:R-:W4:Y:S01]  /*07b0*/  LDG.E R11, desc[UR12][R6.64+-0x4] ;  /* 0xfffffc0c060b7981 */ /* 0x000f22000c1e1900 */
[----:B-1----:R-:W-:-:S03]  /*07c0*/  @!P3 VIADD R12, R12, 0x1 ;  /* 0x000000010c0cb836 */ /* 0x002fc60000000000 */
[----:B------:R0:W-:Y:S04]  /*07d0*/  @P2 STS [R22], R13 ;  /* 0x0000000d16002388 */ /* 0x0001e80000000800 */
[----:B------:R1:W-:Y:S01]  /*07e0*/  @!P3 STS [R23], R12 ;  /* 0x0000000c1700b388 */ /* 0x0003e20000000800 */
[----:B0-----:R-:W-:Y:S02]  /*07f0*/  @P4 VIADD R13, R13, 0x1 ;  /* 0x000000010d0d4836 */ /* 0x001fe40000000000 */
[----:B-1----:R-:W-:-:S03]  /*0800*/  @!P5 VIADD R12, R12, 0x1 ;  /* 0x000000010c0cd836 */ /* 0x002fc60000000000 */
[----:B------:R0:W-:Y:S01]  /*0810*/  @P4 STS [R22], R13 ;  /* 0x0000000d16004388 */ /* 0x0001e20000000800 */
[----:B-----5:R-:W-:-:S03]  /*0820*/  ISETP.GT.AND P4, PT, R17, UR7, PT ;  /* 0x0000000711007c0c */ /* 0x020fc6000bf84270 */
[----:B------:R1:W-:Y:S01]  /*0830*/  @!P5 STS [R23], R12 ;  /* 0x0000000c1700d388 */ /* 0x0003e20000000800 */
[----:B------:R-:W-:-:S03]  /*0840*/  ISETP.GE.AND P5, PT, R17, UR7, PT ;  /* 0x0000000711007c0c */ /* 0x000fc6000bfa6270 */
[----:B------:R-:W5:Y:S01]  /*0850*/  LDG.E R17, desc[UR12][R6.64] ;  /* 0x0000000c06117981 */ /* 0x000f62000c1e1900 */
[C---:B------:R-:W-:Y:S02]  /*0860*/  ISETP.GT.AND P2, PT, R18.reuse, UR7, PT ;  /* 0x0000000712007c0c */ /* 0x040fe4000bf44270 */
[----:B------:R-:W-:Y:S02]  /*0870*/  ISETP.GE.AND P3, PT, R18, UR7, PT ;  /* 0x0000000712007c0c */ /* 0x000fe4000bf66270 */
[----:B------:R-:W5:Y:S01]  /*0880*/  LDG.E R18, desc[UR12][R6.64+0x4] ;  /* 0x0000040c06127981 */ /* 0x000f62000c1e1900 */
[C---:B------:R-:W-:Y:S02]  /*0890*/  ISETP.GT.AND P6, PT, R28.reuse, UR7, PT ;  /* 0x000000071c007c0c */ /* 0x040fe4000bfc4270 */
[----:B------:R-:W-:-:S11]  /*08a0*/  ISETP.GE.AND P1, PT, R28, UR7, PT ;  /* 0x000000071c007c0c */ /* 0x000fd6000bf26270 */
[----:B0-----:R-:W-:Y:S02]  /*08b0*/  @P6 VIADD R13, R13, 0x1 ;  /* 0x000000010d0d6836 */ /* 0x001fe40000000000 */
[----:B-1----:R-:W-:-:S03]  /*08c0*/  @!P1 VIADD R12, R12, 0x1 ;  /* 0x000000010c0c9836 */ /* 0x002fc60000000000 */
[----:B------:R0:W-:Y:S01]  /*08d0*/  @P6 STS [R22], R13 ;  /* 0x0000000d16006388 */ /* 0x0001e20000000800 */
[----:B------:R-:W-:-:S03]  /*08e0*/  ISETP.GT.AND P6, PT, R16, UR7, PT ;  /* 0x0000000710007c0c */ /* 0x000fc6000bfc4270 */
[----:B------:R1:W-:Y:S01]  /*08f0*/  @!P1 STS [R23], R12 ;  /* 0x0000000c17009388 */ /* 0x0003e20000000800 */
[----:B------:R-:W-:Y:S01]  /*0900*/  ISETP.GE.AND P1, PT, R16, UR7, PT ;  /* 0x0000000710007c0c */ /* 0x000fe2000bf26270 */
        /* <DEDUP_REMOVED lines=8> */
[----:B------:R0:W-:Y:S04]  /*0990*/  @P4 STS [R22], R13 ;  /* 0x0000000d16004388 */ /* 0x0001e80000000800 */
[----:B------:R1:W-:Y:S01]  /*09a0*/  @!P5 STS [R23], R12 ;  /* 0x0000000c1700d388 */ /* 0x0003e20000000800 */
        /* <DEDUP_REMOVED lines=10> */
[----:B------:R-:W-:Y:S01]  /*0a50*/  VIADD R15, R15, 0x10 ;  /* 0x000000100f0f7836 */ /* 0x000fe20000000000 */
[C---:B--2---:R-:W-:Y:S02]  /*0a60*/  ISETP.GT.AND P4, PT, R27.reuse, UR7, PT ;  /* 0x000000071b007c0c */ /* 0x044fe4000bf84270 */
[----:B------:R-:W-:Y:S02]  /*0a70*/  ISETP.GE.AND P5, PT, R27, UR7, PT ;  /* 0x000000071b007c0c */ /* 0x000fe4000bfa6270 */
[----:B---3--:R-:W-:-:S02]  /*0a80*/  ISETP.GT.AND P2, PT, R29, UR7, PT ;  /* 0x000000071d007c0c */ /* 0x008fc4000bf44270 */
[----:B------:R-:W-:-:S07]  /*0a90*/  ISETP.GE.AND P3, PT, R29, UR7, PT ;  /* 0x000000071d007c0c */ /* 0x000fce000bf66270 */
        /* <DEDUP_REMOVED lines=9> */
[----:B----4-:R-:W-:-:S03]  /*0b30*/  ISETP.GT.AND P6, PT, R10, UR7, PT ;  /* 0x000000070a007c0c */ /* 0x010fc6000bfc4270 */
        /* <DEDUP_REMOVED lines=11> */
[----:B-----5:R-:W-:-:S03]  /*0bf0*/  ISETP.GT.AND P4, PT, R17, UR7, PT ;  /* 0x0000000711007c0c */ /* 0x020fc6000bf84270 */
        /* <DEDUP_REMOVED lines=20> */
[----:B------:R-:W-:-:S13]  /*0d40*/  ISETP.GE.AND P1, PT, R15, R14, PT ;  /* 0x0000000e0f00720c */ /* 0x000fda0003f26270 */
[----:B0-----:R-:W-:Y:S05]  /*0d50*/  @!P1 BRA `(.L_x_7) ;  /* 0xfffffff800189947 */ /* 0x001fea000383ffff */
.L_x_6:
[----:B------:R-:W-:Y:S05]  /*0d60*/  BSYNC.RECONVERGENT B1 ;  /* 0x0000000000017941 */ /* 0x000fea0003800200 */
.L_x_5:
[----:B------:R-:W-:Y:S01]  /*0d70*/  IMAD.IADD R6, R21, 0x1, -R15 ;  /* 0x0000000115067824 */ /* 0x000fe200078e0a0f */
[----:B------:R-:W-:Y:S04]  /*0d80*/  BSSY.RECONVERGENT B1, `(.L_x_8) ;  /* 0x0000041000017945 */ /* 0x000fe80003800200 */
[----:B------:R-:W-:-:S13]  /*0d90*/  ISETP.GT.AND P1, PT, R6, 0x4, PT ;  /* 0x000000040600780c */ /* 0x000fda0003f24270 */
[----:B------:R-:W-:Y:S05]  /*0da0*/  @!P1 BRA `(.L_x_9) ;  /* 0x0000000000f89947 */ /* 0x000fea0003800000 */
[C---:B------:R-:W-:Y:S01]  /*0db0*/  IMAD.WIDE R6, R15.reuse, 0x4, R4 ;  /* 0x000000040f067825 */ /* 0x040fe200078e0204 */
[----:B------:R-:W0:Y:S04]  /*0dc0*/  LDCU UR4, c[0x0][0x380] ;  /* 0x00007000ff0477ac */ /* 0x000e280008000800 */
[----:B------:R-:W0:Y:S04]  /*0dd0*/  LDG.E R25, desc[UR12][R6.64+-0x8] ;  /* 0xfffff80c06197981 */ /* 0x000e28000c1e1900 */
[----:B------:R-:W2:Y:S04]  /*0de0*/  LDG.E R10, desc[UR12][R6.64+-0x4] ;  /* 0xfffffc0c060a7981 */ /* 0x000ea8000c1e1900 */
[----:B------:R-:W3:Y:S01]  /*0df0*/  LDG.E R11, desc[UR12][R6.64] ;  /* 0x0000000c060b7981 */ /* 0x000ee2000c1e1900 */
[----:B------:R-:W-:-:S03]  /*0e00*/  VIADD R15, R15, 0x4 ;  /* 0x000000040f0f7836 */ /* 0x000fc60000000000 */
[----:B------:R-:W4:Y:S01]  /*0e10*/  LDG.E R14, desc[UR12][R6.64+0x4] ;  /* 0x0000040c060e7981 */ /* 0x000f22000c1e1900 */
[----:B------:R-:W-:-:S05]  /*0e20*/  IMAD.WIDE R8, R15, 0x4, R4 ;  /* 0x000000040f087825 */ /* 0x000fca00078e0204 */
[----:B------:R-:W5:Y:S04]  /*0e30*/  LDG.E R16, desc[UR12][R8.64+-0x8] ;  /* 0xfffff80c08107981 */ /* 0x000f68000c1e1900 */
[----:B------:R-:W5:Y:S04]  /*0e40*/  LDG.E R17, desc[UR12][R8.64+-0x4] ;  /* 0xfffffc0c08117981 */ /* 0x000f68000c1e1900 */
[----:B------:R-:W5:Y:S04]  /*0e50*/  LDG.E R18, desc[UR12][R8.64] ;  /* 0x0000000c08127981 */ /* 0x000f68000c1e1900 */
[----:B------:R-:W5:Y:S01]  /*0e60*/  LDG.E R19, desc[UR12][R8.64+0x4] ;  /* 0x0000040c08137981 */ /* 0x000f62000c1e1900 */
[----:B------:R-:W-:Y:S01]  /*0e70*/  VIADD R15, R15, 0x4 ;  /* 0x000000040f0f7836 */ /* 0x000fe20000000000 */
[----:B0-----:R-:W-:-:S02]  /*0e80*/  ISETP.GT.AND P1, PT, R25, UR4, PT ;  /* 0x0000000419007c0c */ /* 0x001fc4000bf24270 */
[----:B------:R-:W-:Y:S02]  /*0e90*/  ISETP.GE.AND P3, PT, R25, UR4, PT ;  /* 0x0000000419007c0c */ /* 0x000fe4000bf66270 */
[C---:B--2---:R-:W-:Y:S02]  /*0ea0*/  ISETP.GT.AND P0, PT, R10.reuse, UR4, PT ;  /* 0x000000040a007c0c */ /* 0x044fe4000bf04270 */
[----:B------:R-:W-:Y:S02]  /*0eb0*/  ISETP.GE.AND P2, PT, R10, UR4, PT ;  /* 0x000000040a007c0c */ /* 0x000fe4000bf46270 */
[C---:B---3--:R-:W-:Y:S02]  /*0ec0*/  ISETP.GT.AND P5, PT, R11.reuse, UR4, PT ;  /* 0x000000040b007c0c */ /* 0x048fe4000bfa4270 */
[----:B------:R-:W-:Y:S02]  /*0ed0*/  ISETP.GE.AND P6, PT, R11, UR4, PT ;  /* 0x000000040b007c0c */ /* 0x000fe4000bfc6270 */
[----:B----4-:R-:W-:Y:S01]  /*0ee0*/  ISETP.GT.AND P4, PT, R14, UR4, PT ;  /* 0x000000040e007c0c */ /* 0x010fe2000bf84270 */
[----:B------:R-:W-:-:S02]  /*0ef0*/  @P1 VIADD R13, R13, 0x1 ;  /* 0x000000010d0d1836 */ /* 0x000fc40000000000 */
[----:B------:R-:W-:-:S03]  /*0f00*/  @!P3 VIADD R12, R12, 0x1 ;  /* 0x000000010c0cb836 */ /* 0x000fc60000000000 */
        /* <DEDUP_REMOVED lines=19> */
[----:B------:R-:W-:-:S03]  /*1040*/  ISETP.GE.AND P4, PT, R18, UR4, PT ;  /* 0x0000000412007c0c */ /* 0x000fc6000bf86270 */
[----:B------:R1:W-:Y:S01]  /*1050*/  @!P3 STS [R23], R12 ;  /* 0x0000000c1700b388 */ /* 0x0003e20000000800 */
[----:B------:R-:W-:Y:S01]  /*1060*/  ISETP.GT.AND P3, PT, R19, UR4, PT ;  /* 0x0000000413007c0c */ /* 0x000fe2000bf64270 */
[----:B0-----:R-:W-:Y:S02]  /*1070*/  @P1 VIADD R13, R13, 0x1 ;  /* 0x000000010d0d1836 */ /* 0x001fe40000000000 */
[----:B-1----:R-:W-:-:S03]  /*1080*/  @!P2 VIADD R12, R12, 0x1 ;  /* 0x000000010c0ca836 */ /* 0x002fc60000000000 */
[----:B------:R0:W-:Y:S01]  /*1090*/  @P1 STS [R22], R13 ;  /* 0x0000000d16001388 */ /* 0x0001e20000000800 */
[----:B------:R-:W-:-:S03]  /*10a0*/  ISETP.GE.AND P1, PT, R19, UR4, PT ;  /* 0x0000000413007c0c */ /* 0x000fc6000bf26270 */
[----:B------:R1:W-:Y:S01]  /*10b0*/  @!P2 STS [R23], R12 ;  /* 0x0000000c1700a388 */ /* 0x0003e20000000800 */
[----:B0-----:R-:W-:Y:S02]  /*10c0*/  @P0 VIADD R13, R13, 0x1 ;  /* 0x000000010d0d0836 */ /* 0x001fe40000000000 */
[----:B-1----:R-:W-:-:S03]  /*10d0*/  @!P6 VIADD R12, R12, 0x1 ;  /* 0x000000010c0ce836 */ /* 0x002fc60000000000 */
[----:B------:R0:W-:Y:S01]  /*10e0*/  @P0 STS [R22], R13 ;  /* 0x0000000d16000388 */ /* 0x0001e20000000800 */
[----:B------:R-:W-:-:S03]  /*10f0*/  PLOP3.LUT P0, PT, PT, PT, PT, 0x8, 0x80 ;  /* 0x000000000080781c */ /* 0x000fc60003f0e170 */
        /* <DEDUP_REMOVED lines=8> */
[----:B------:R0:W-:Y:S02]  /*1180*/  @!P1 STS [R23], R12 ;  /* 0x0000000c17009388 */ /* 0x0001e40000000800 */
.L_x_9:
[----:B------:R-:W-:Y:S05]  /*1190*/  BSYNC.RECONVERGENT B1 ;  /* 0x0000000000017941 */ /* 0x000fea0003800200 */
.L_x_8:
[----:B------:R-:W-:-:S13]  /*11a0*/  ISETP.LT.OR P0, PT, R15, R21, P0 ;  /* 0x000000150f00720c */ /* 0x000fda0000701670 */
[----:B------:R-:W-:Y:S05]  /*11b0*/  @!P0 BRA `(.L_x_1) ;  /* 0x0000000000788947 */ /* 0x000fea0003800000 */
[----:B------:R-:W-:Y:S01]  /*11c0*/  IMAD.WIDE R4, R15, 0x4, R4 ;  /* 0x000000040f047825 */ /* 0x000fe200078e0204 */
[----:B------:R-:W1:Y:S04]  /*11d0*/  LDCU UR4, c[0x0][0x380] ;  /* 0x00007000ff0477ac */ /* 0x000e680008000800 */
[----:B------:R-:W1:Y:S04]  /*11e0*/  LDG.E R9, desc[UR12][R4.64+-0x8] ;  /* 0xfffff80c04097981 */ /* 0x000e68000c1e1900 */
[----:B------:R-:W2:Y:S04]  /*11f0*/  LDG.E R6, desc[UR12][R4.64+-0x4] ;  /* 0xfffffc0c04067981 */ /* 0x000ea8000c1e1900 */
[----:B------:R-:W3:Y:S04]  /*1200*/  LDG.E R7, desc[UR12][R4.64] ;  /* 0x0000000c04077981 */ /* 0x000ee8000c1e1900 */
[----:B------:R-:W4:Y:S01]  /*1210*/  LDG.E R8, desc[UR12][R4.64+0x4] ;  /* 0x0000040c04087981 */ /* 0x000f22000c1e1900 */
[----:B-1----:R-:W-:-:S02]  /*1220*/  ISETP.GT.AND P6, PT, R9, UR4, PT ;  /* 0x0000000409007c0c */ /* 0x002fc4000bfc4270 */
[----:B------:R-:W-:Y:S02]  /*1230*/  ISETP.GE.AND P5, PT, R9, UR4, PT ;  /* 0x0000000409007c0c */ /* 0x000fe4000bfa6270 */
[C---:B--2---:R-:W-:Y:S02]  /*1240*/  ISETP.GT.AND P4, PT, R6.reuse, UR4, PT ;  /* 0x0000000406007c0c */ /* 0x044fe4000bf84270 */
[----:B------:R-:W-:Y:S02]  /*1250*/  ISETP.GE.AND P3, PT, R6, UR4, PT ;  /* 0x0000000406007c0c */ /* 0x000fe4000bf66270 */
[C---:B---3--:R-:W-:Y:S02]  /*1260*/  ISETP.GT.AND P2, PT, R7.reuse, UR4, PT ;  /* 0x0000000407007c0c */ /* 0x048fe4000bf44270 */
[----:B------:R-:W-:Y:S02]  /*1270*/  ISETP.GE.AND P1, PT, R7, UR4, PT ;  /* 0x0000000407007c0c */ /* 0x000fe4000bf26270 */
[----:B----4-:R-:W-:Y:S01]  /*1280*/  ISETP.GT.AND P0, PT, R8, UR4, PT ;  /* 0x0000000408007c0c */ /* 0x010fe2000bf04270 */
[----:B0-----:R-:W-:-:S02]  /*1290*/  @P6 VIADD R13, R13, 0x1 ;  /* 0x000000010d0d6836 */ /* 0x001fc40000000000 */
[----:B------:R-:W-:-:S03]  /*12a0*/  @!P5 VIADD R12, R12, 0x1 ;  /* 0x000000010c0cd836 */ /* 0x000fc60000000000 */
[----:B------:R0:W-:Y:S01]  /*12b0*/  @P6 STS [R22], R13 ;  /* 0x0000000d16006388 */ /* 0x0001e20000000800 */
[----:B------:R-:W-:-:S03]  /*12c0*/  ISETP.GE.AND P6, PT, R8, UR4, PT ;  /* 0x0000000408007c0c */ /* 0x000fc6000bfc6270 */
[----:B------:R1:W-:Y:S01]  /*12d0*/  @!P5 STS [R23], R12 ;  /* 0x0000000c1700d388 */ /* 0x0003e20000000800 */
[----:B0-----:R-:W-:Y:S02]  /*12e0*/  @P4 VIADD R13, R13, 0x1 ;  /* 0x000000010d0d4836 */ /* 0x001fe40000000000 */
[----:B-1----:R-:W-:-:S03]  /*12f0*/  @!P3 VIADD R12, R12, 0x1 ;  /* 0x000000010c0cb836 */ /* 0x002fc60000000000 */
[----:B------:R0:W-:Y:S04]  /*1300*/  @P4 STS [R22], R13 ;  /* 0x0000000d16004388 */ /* 0x0001e80000000800 */
[----:B------:R1:W-:Y:S01]  /*1310*/  @!P3 STS [R23], R12 ;  /* 0x0000000c1700b388 */ /* 0x0003e20000000800 */
[----:B0-----:R-:W-:Y:S02]  /*1320*/  @P2 VIADD R13, R13, 0x1 ;  /* 0x000000010d0d2836 */ /* 0x001fe40000000000 */
[----:B-1----:R-:W-:-:S03]  /*1330*/  @!P1 VIADD R12, R12, 0x1 ;  /* 0x000000010c0c9836 */ /* 0x002fc60000000000 */
[----:B------:R1:W-:Y:S01]  /*1340*/  @P2 STS [R22], R13 ;  /* 0x0000000d16002388 */ /* 0x0003e20000000800 */
[----:B------:R-:W-:Y:S02]  /*1350*/  @P0 VIADD R5, R13, 0x1 ;  /* 0x000000010d050836 */ /* 0x000fe40000000000 */
[----:B------:R-:W-:Y:S01]  /*1360*/  @!P6 VIADD R4, R12, 0x1 ;  /* 0x000000010c04e836 */ /* 0x000fe20000000000 */
[----:B------:R1:W-:Y:S04]  /*1370*/  @!P1 STS [R23], R12 ;  /* 0x0000000c17009388 */ /* 0x0003e80000000800 */
[----:B------:R1:W-:Y:S04]  /*1380*/  @P0 STS [R22], R5 ;  /* 0x0000000516000388 */ /* 0x0003e80000000800 */
[----:B------:R1:W-:Y:S02]  /*1390*/  @!P6 STS [R23], R4 ;  /* 0x000000041700e388 */ /* 0x0003e40000000800 */
.L_x_1:
[----:B------:R-:W-:Y:S05]  /*13a0*/  BSYNC.RECONVERGENT B0 ;  /* 0x0000000000007941 */ /* 0x000fea0003800200 */
.L_x_0:
[----:B------:R-:W-:Y:S01]  /*13b0*/  BAR.SYNC.DEFER_BLOCKING 0x0 ;  /* 0x0000000000007b1d */ /* 0x000fe20000010000 */
[----:B------:R-:W-:-:S05]  /*13c0*/  ISETP.NE.AND P0, PT, R3, RZ, PT ;  /* 0x000000ff0300720c */ /* 0x000fca0003f05270 */
[----:B------:R-:W-:Y:S08]  /*13d0*/  BSSY.RECONVERGENT B0, `(.L_x_10) ;  /* 0x00000ca000007945 */ /* 0x000ff00003800200 */
[----:B------:R-:W-:Y:S05]  /*13e0*/  @P0 BRA `(.L_x_11) ;  /* 0x0000000c00200947 */ /* 0x000fea0003800000 */
[----:B------:R-:W2:Y:S01]  /*13f0*/  S2UR UR5, SR_CgaCtaId ;  /* 0x00000000000579c3 */ /* 0x000ea20000008800 */
[----:B------:R-:W-:Y:S01]  /*1400*/  UMOV UR4, 0x400 ;  /* 0x0000040000047882 */ /* 0x000fe20000000000 */
[----:B------:R-:W-:Y:S01]  /*1410*/  ISETP.NE.AND P1, PT, R0, RZ, PT ;  /* 0x000000ff0000720c */ /* 0x000fe20003f25270 */
[----:B--2---:R-:W-:-:S06]  /*1420*/  ULEA UR4, UR5, UR4, 0x18 ;  /* 0x0000000405047291 */ /* 0x004fcc000f8ec0ff */
[----:B------:R-:W-:-:S05]  /*1430*/  IMAD.U32 R26, RZ, RZ, UR4 ;  /* 0x00000004ff1a7e24 */ /* 0x000fca000f8e00ff */
[----:B01----:R-:W0:Y:S04]  /*1440*/  LDS.128 R12, [R26] ;  /* 0x000000001a0c7984 */ /* 0x003e280000000c00 */
[----:B------:R-:W1:Y:S04]  /*1450*/  LDS.128 R8, [R26+0x60] ;  /* 0x000060001a087984 */ /* 0x000e680000000c00 */
[----:B------:R-:W2:Y:S04]  /*1460*/  LDS.128 R4, [R26+0x10] ;  /* 0x000010001a047984 */ /* 0x000ea80000000c00 */
[----:B------:R-:W3:Y:S04]  /*1470*/  LDS.128 R16, [R26+0x70] ;  /* 0x000070001a107984 */ /* 0x000ee80000000c00 */
[----:B------:R-:W-:Y:S01]  /*1480*/  STS.64 [R26+0xc0], RZ ;  /* 0x0000c0ff1a007388 */ /* 0x000fe20000000a00 */
[----:B0-----:R-:W-:-:S02]  /*1490*/  IADD3 R12, PT, PT, R14, R13, R12 ;  /* 0x0000000d0e0c7210 */ /* 0x001fc40007ffe00c */
[----:B-1----:R-:W-:Y:S02]  /*14a0*/  IADD3 R8, PT, PT, R10, R9, R8 ;  /* 0x000000090a087210 */ /* 0x002fe40007ffe008 */
[----:B--2---:R-:W-:Y:S02]  /*14b0*/  IADD3 R4, PT, PT, R4, R15, R12 ;  /* 0x0000000f04047210 */ /* 0x004fe40007ffe00c */
[----:B------:R-:W0:Y:S01]  /*14c0*/  LDS.128 R12, [R26+0x20] ;  /* 0x000020001a0c7984 */ /* 0x000e220000000c00 */
[----:B---3--:R-:W-:-:S03]  /*14d0*/  IADD3 R16, PT, PT, R16, R11, R8 ;  /* 0x0000000b10107210 */ /* 0x008fc60007ffe008 */
[----:B------:R-:W1:Y:S01]  /*14e0*/  LDS.128 R8, [R26+0x80] ;  /* 0x000080001a087984 */ /* 0x000e620000000c00 */
[----:B------:R-:W-:Y:S02]  /*14f0*/  IADD3 R4, PT, PT, R6, R5, R4 ;  /* 0x0000000506047210 */ /* 0x000fe40007ffe004 */
[----:B------:R-:W-:Y:S02]  /*1500*/  IADD3 R16, PT, PT, R18, R17, R16 ;  /* 0x0000001112107210 */ /* 0x000fe40007ffe010 */
[----:B0-----:R-:W-:Y:S02]  /*1510*/  IADD3 R12, PT, PT, R12, R7, R4 ;  /* 0x000000070c0c7210 */ /* 0x001fe40007ffe004 */
[----:B------:R-:W0:Y:S01]  /*1520*/  LDS.128 R4, [R26+0x30] ;  /* 0x000030001a047984 */ /* 0x000e220000000c00 */
[----:B-1----:R-:W-:-:S03]  /*1530*/  IADD3 R8, PT, PT, R8, R19, R16 ;  /* 0x0000001308087210 */ /* 0x002fc60007ffe010 */
        /* <DEDUP_REMOVED lines=14> */
[----:B------:R-:W-:Y:S01]  /*1620*/  IADD3 R10, PT, PT, R10, R9, R8 ;  /* 0x000000090a0a7210 */ /* 0x000fe20007ffe008 */
[----:B------:R-:W2:Y:S08]  /*1630*/  LDC.64 R12, c[0x0][0x3a8] ;  /* 0x0000ea00ff0c7b82 */ /* 0x000eb00000000a00 */
[----:B------:R-:W3:Y:S01]  /*1640*/  LDC.64 R8, c[0x0][0x3a0] ;  /* 0x0000e800ff087b82 */ /* 0x000ee20000000a00 */
[----:B0-----:R-:W-:-:S02]  /*1650*/  IADD3 R4, PT, PT, R4, R15, R14 ;  /* 0x0000000f04047210 */ /* 0x001fc40007ffe00e */
[----:B-1----:R-:W-:Y:S02]  /*1660*/  IADD3 R10, PT, PT, R16, R11, R10 ;  /* 0x0000000b100a7210 */ /* 0x002fe40007ffe00a */
[----:B------:R-:W-:Y:S02]  /*1670*/  IADD3 R4, PT, PT, R6, R5, R4 ;  /* 0x0000000506047210 */ /* 0x000fe40007ffe004 */
[----:B------:R-:W-:-:S03]  /*1680*/  IADD3 R10, PT, PT, R18, R17, R10 ;  /* 0x00000011120a7210 */ /* 0x000fc60007ffe00a */
[----:B------:R-:W-:Y:S02]  /*1690*/  IMAD.IADD R11, R4, 0x1, R7 ;  /* 0x00000001040b7824 */ /* 0x000fe400078e0207 */
[----:B--2---:R-:W-:-:S04]  /*16a0*/  IMAD.WIDE.U32 R4, R0, 0x4, R12 ;  /* 0x0000000400047825 */ /* 0x004fc800078e000c */
[----:B------:R-:W-:Y:S01]  /*16b0*/  IMAD.IADD R19, R10, 0x1, R19 ;  /* 0x000000010a137824 */ /* 0x000fe200078e0213 */
[----:B------:R2:W-:Y:S01]  /*16c0*/  STG.E desc[UR12][R4.64], R11 ;  /* 0x0000000b04007986 */ /* 0x0005e2000c10190c */
[----:B---3--:R-:W-:-:S05]  /*16d0*/  IMAD.WIDE.U32 R6, R0, 0x4, R8 ;  /* 0x0000000400067825 */ /* 0x008fca00078e0008 */
[----:B------:R2:W-:Y:S01]  /*16e0*/  STG.E desc[UR12][R6.64], R19 ;  /* 0x0000001306007986 */ /* 0x0005e2000c10190c */
[----:B------:R-:W-:Y:S05]  /*16f0*/  @!P1 BRA `(.L_x_11) ;  /* 0x00000008005c9947 */ /* 0x000fea0003800000 */
[C---:B------:R-:W-:Y:S01]  /*1700*/  ISETP.GE.U32.AND P1, PT, R0.reuse, 0x10, PT ;  /* 0x000000100000780c */ /* 0x040fe20003f26070 */
[----:B------:R-:W-:Y:S01]  /*1710*/  IMAD.MOV.U32 R15, RZ, RZ, RZ ;  /* 0x000000ffff0f7224 */ /* 0x000fe200078e00ff */
[----:B--2---:R-:W-:Y:S02]  /*1720*/  LOP3.LUT R19, R0, 0xf, RZ, 0xc0, !PT ;  /* 0x0000000f00137812 */ /* 0x004fe400078ec0ff */
[----:B------:R-:W-:Y:S02]  /*1730*/  CS2R R4, SRZ ;  /* 0x0000000000047805 */ /* 0x000fe4000001ff00 */
[----:B------:R-:W-:-:S07]  /*1740*/  ISETP.NE.AND P2, PT, R19, RZ, PT ;  /* 0x000000ff1300720c */ /* 0x000fce0003f45270 */
[----:B------:R-:W-:Y:S06]  /*1750*/  @!P1 BRA `(.L_x_12) ;  /* 0x00000004001c9947 */ /* 0x000fec0003800000 */
[----:B------:R-:W0:Y:S01]  /*1760*/  LDCU.128 UR4, c[0x0][0x3a0] ;  /* 0x00007400ff0477ac */ /* 0x000e220008000c00 */
[----:B------:R-:W-:Y:S01]  /*1770*/  LOP3.LUT R15, R0, 0x7ffffff0, RZ, 0xc0, !PT ;  /* 0x7ffffff0000f7812 */ /* 0x000fe200078ec0ff */
[----:B------:R-:W-:-:S04]  /*1780*/  IMAD.MOV.U32 R5, RZ, RZ, RZ ;  /* 0x000000ffff057224 */ /* 0x000fc800078e00ff */
[----:B------:R-:W-:Y:S01]  /*1790*/  IMAD.MOV R14, RZ, RZ, -R15 ;  /* 0x000000ffff0e7224 */ /* 0x000fe200078e0a0f */
[----:B0-----:R-:W-:Y:S02]  /*17a0*/  UIADD3 UR6, UP0, UPT, UR6, 0x20, URZ ;  /* 0x0000002006067890 */ /* 0x001fe4000ff1e0ff */
[----:B------:R-:W-:Y:S02]  /*17b0*/  UIADD3 UR4, UP1, UPT, UR4, 0x20, URZ ;  /* 0x0000002004047890 */ /* 0x000fe4000ff3e0ff */
[----:B------:R-:W-:Y:S02]  /*17c0*/  UIADD3.X UR7, UPT, UPT, URZ, UR7, URZ, UP0, !UPT ;  /* 0x00000007ff077290 */ /* 0x000fe400087fe4ff */
[----:B------:R-:W-:Y:S01]  /*17d0*/  UIADD3.X UR5, UPT, UPT, URZ, UR5, URZ, UP1, !UPT ;  /* 0x00000005ff057290 */ /* 0x000fe20008ffe4ff */
[----:B------:R-:W-:Y:S02]  /*17e0*/  IMAD.U32 R27, RZ, RZ, UR6 ;  /* 0x00000006ff1b7e24 */ /* 0x000fe4000f8e00ff */
[----:B------:R-:W-:-:S02]  /*17f0*/  IMAD.U32 R16, RZ, RZ, UR4 ;  /* 0x00000004ff107e24 */ /* 0x000fc4000f8e00ff */
[----:B------:R-:W-:Y:S02]  /*1800*/  IMAD.U32 R28, RZ, RZ, UR7 ;  /* 0x00000007ff1c7e24 */ /* 0x000fe4000f8e00ff */
[----:B------:R-:W-:-:S07]  /*1810*/  IMAD.U32 R25, RZ, RZ, UR5 ;  /* 0x00000005ff197e24 */ /* 0x000fce000f8e00ff */
.L_x_13:
[----:B------:R-:W-:Y:S02]  /*1820*/  IMAD.MOV.U32 R6, RZ, RZ, R27 ;  /* 0x000000ffff067224 */ /* 0x000fe400078e001b */
[----:B------:R-:W-:-:S05]  /*1830*/  IMAD.MOV.U32 R7, RZ, RZ, R28 ;  /* 0x000000ffff077224 */ /* 0x000fca00078e001c */
[----:B------:R-:W2:Y:S04]  /*1840*/  LDG.E R17, desc[UR12][R6.64+-0x20] ;  /* 0xffffe00c06117981 */ /* 0x000ea8000c1e1900 */
[----:B------:R-:W2:Y:S01]  /*1850*/  LDG.E R18, desc[UR12][R6.64+-0x1c] ;  /* 0xffffe40c06127981 */ /* 0x000ea2000c1e1900 */
[----:B------:R-:W-:Y:S02]  /*1860*/  IMAD.MOV.U32 R10, RZ, RZ, R16 ;  /* 0x000000ffff0a7224 */ /* 0x000fe400078e0010 */
[----:B------:R-:W-:Y:S01]  /*1870*/  IMAD.MOV.U32 R11, RZ, RZ, R25 ;  /* 0x000000ffff0b7224 */ /* 0x000fe200078e0019 */
[----:B------:R-:W3:Y:S04]  /*1880*/  LDG.E R27, desc[UR12][R6.64+0x18] ;  /* 0x0000180c061b7981 */ /* 0x000ee8000c1e1900 */
[----:B------:R-:W4:Y:S04]  /*1890*/  LDG.E R16, desc[UR12][R10.64+-0x20] ;  /* 0xffffe00c0a107981 */ /* 0x000f28000c1e1900 */
[----:B------:R-:W4:Y:S04]  /*18a0*/  LDG.E R25, desc[UR12][R10.64+-0x1c] ;  /* 0xffffe40c0a197981 */ /* 0x000f28000c1e1900 */
[----:B------:R-:W3:Y:S01]  /*18b0*/  LDG.E R28, desc[UR12][R6.64+0x1c] ;  /* 0x00001c0c061c7981 */ /* 0x000ee2000c1e1900 */
[----:B--2---:R-:W-:-:S03]  /*18c0*/  IADD3 R17, PT, PT, R18, R4, R17 ;  /* 0x0000000412117210 */ /* 0x004fc60007ffe011 */
[----:B------:R-:W2:Y:S04]  /*18d0*/  LDG.E R4, desc[UR12][R6.64+-0x18] ;  /* 0xffffe80c06047981 */ /* 0x000ea8000c1e1900 */
[----:B------:R-:W2:Y:S01]  /*18e0*/  LDG.E R18, desc[UR12][R6.64+-0x14] ;  /* 0xffffec0c06127981 */ /* 0x000ea2000c1e1900 */
[----:B----4-:R-:W-:-:S03]  /*18f0*/  IADD3 R16, PT, PT, R25, R5, R16 ;  /* 0x0000000519107210 */ /* 0x010fc60007ffe010 */
[----:B------:R-:W4:Y:S04]  /*1900*/  LDG.E R5, desc[UR12][R10.64+-0x18] ;  /* 0xffffe80c0a057981 */ /* 0x000f28000c1e1900 */
[----:B------:R-:W4:Y:S01]  /*1910*/  LDG.E R25, desc[UR12][R10.64+-0x14] ;  /* 0xffffec0c0a197981 */ /* 0x000f22000c1e1900 */
        /* <DEDUP_REMOVED lines=30> */
[----:B------:R-:W-:Y:S01]  /*1b00*/  VIADD R14, R14, 0x10 ;  /* 0x000000100e0e7836 */ /* 0x000fe20000000000 */
[----:B--2---:R-:W-:Y:S02]  /*1b10*/  IADD3 R4, PT, PT, R18, R4, R17 ;  /* 0x0000000412047210 */ /* 0x004fe40007ffe011 */
[----:B------:R-:W2:Y:S04]  /*1b20*/  LDG.E R18, desc[UR12][R10.64+0x18] ;  /* 0x0000180c0a127981 */ /* 0x000ea8000c1e1900 */
[----:B------:R-:W2:Y:S01]  /*1b30*/  LDG.E R17, desc[UR12][R10.64+0x1c] ;  /* 0x00001c0c0a117981 */ /* 0x000ea2000c1e1900 */
[----:B------:R-:W-:-:S02]  /*1b40*/  ISETP.NE.AND P1, PT, R14, RZ, PT ;  /* 0x000000ff0e00720c */ /* 0x000fc40003f25270 */
[----:B---3--:R-:W-:Y:S02]  /*1b50*/  IADD3 R4, PT, PT, R28, R4, R27 ;  /* 0x000000041c047210 */ /* 0x008fe40007ffe01b */
[----:B------:R-:W-:Y:S02]  /*1b60*/  IADD3 R27, P3, PT, R6, 0x40, RZ ;  /* 0x00000040061b7810 */ /* 0x000fe40007f7e0ff */
[----:B----4-:R-:W-:Y:S02]  /*1b70*/  IADD3 R5, PT, PT, R25, R5, R16 ;  /* 0x0000000519057210 */ /* 0x010fe40007ffe010 */
[----:B------:R-:W-:Y:S01]  /*1b80*/  IADD3 R16, P4, PT, R10, 0x40, RZ ;  /* 0x000000400a107810 */ /* 0x000fe20007f9e0ff */
[----:B------:R-:W-:-:S04]  /*1b90*/  IMAD.X R28, RZ, RZ, R7, P3 ;  /* 0x000000ffff1c7224 */ /* 0x000fc800018e0607 */
[----:B------:R-:W-:Y:S01]  /*1ba0*/  IMAD.X R25, RZ, RZ, R11, P4 ;  /* 0x000000ffff197224 */ /* 0x000fe200020e060b */
[----:B--2---:R-:W-:Y:S01]  /*1bb0*/  IADD3 R5, PT, PT, R17, R5, R18 ;  /* 0x0000000511057210 */ /* 0x004fe20007ffe012 */
[----:B------:R-:W-:Y:S06]  /*1bc0*/  @P1 BRA `(.L_x_13) ;  /* 0xfffffffc00141947 */ /* 0x000fec000383ffff */
.L_x_12:
[----:B------:R-:W-:Y:S05]  /*1bd0*/  @!P2 BRA `(.L_x_14) ;  /* 0x000000040020a947 */ /* 0x000fea0003800000 */
[----:B------:R-:W-:Y:S02]  /*1be0*/  ISETP.GE.U32.AND P1, PT, R19, 0x8, PT ;  /* 0x000000081300780c */ /* 0x000fe40003f26070 */
[----:B------:R-:W-:-:S04]  /*1bf0*/  LOP3.LUT R18, R0, 0x7, RZ, 0xc0, !PT ;  /* 0x0000000700127812 */ /* 0x000fc800078ec0ff */
[----:B------:R-:W-:-:S07]  /*1c00*/  ISETP.NE.AND P2, PT, R18, RZ, PT ;  /* 0x000000ff1200720c */ /* 0x000fce0003f45270 */
[----:B------:R-:W-:Y:S06]  /*1c10*/  @!P1 BRA `(.L_x_15) ;  /* 0x00000000006c9947 */ /* 0x000fec0003800000 */
[----:B------:R-:W-:-:S04]  /*1c20*/  IMAD.WIDE.U32 R6, R15, 0x4, R12 ;  /* 0x000000040f067825 */ /* 0x000fc800078e000c */
[----:B------:R-:W-:Y:S01]  /*1c30*/  IMAD.WIDE.U32 R10, R15, 0x4, R8 ;  /* 0x000000040f0a7825 */ /* 0x000fe200078e0008 */
[----:B------:R-:W2:Y:S04]  /*1c40*/  LDG.E R17, desc[UR12][R6.64] ;  /* 0x0000000c06117981 */ /* 0x000ea8000c1e1900 */
[----:B------:R-:W2:Y:S04]  /*1c50*/  LDG.E R16, desc[UR12][R6.64+0x4] ;  /* 0x0000040c06107981 */ /* 0x000ea8000c1e1900 */
[----:B------:R-:W3:Y:S04]  /*1c60*/  LDG.E R14, desc[UR12][R10.64] ;  /* 0x0000000c0a0e7981 */ /* 0x000ee8000c1e1900 */
[----:B------:R-:W3:Y:S04]  /*1c70*/  LDG.E R19, desc[UR12][R10.64+0x4] ;  /* 0x0000040c0a137981 */ /* 0x000ee8000c1e1900 */
[----:B------:R-:W4:Y:S04]  /*1c80*/  LDG.E R25, desc[UR12][R10.64+0xc] ;  /* 0x00000c0c0a197981 */ /* 0x000f28000c1e1900 */
[----:B------:R-:W5:Y:S04]  /*1c90*/  LDG.E R28, desc[UR12][R10.64+0x10] ;  /* 0x0000100c0a1c7981 */ /* 0x000f68000c1e1900 */
[----:B------:R-:W5:Y:S04]  /*1ca0*/  LDG.E R27, desc[UR12][R6.64+0x1c] ;  /* 0x00001c0c061b7981 */ /* 0x000f68000c1e1900 */
[----:B------:R-:W5:Y:S01]  /*1cb0*/  LDG.E R29, desc[UR12][R10.64+0x1c] ;  /* 0x00001c0c0a1d7981 */ /* 0x000f62000c1e1900 */
[----:B--2---:R-:W-:-:S03]  /*1cc0*/  IADD3 R16, PT, PT, R16, R4, R17 ;  /* 0x0000000410107210 */ /* 0x004fc60007ffe011 */
[----:B------:R-:W2:Y:S04]  /*1cd0*/  LDG.E R17, desc[UR12][R6.64+0x8] ;  /* 0x0000080c06117981 */ /* 0x000ea8000c1e1900 */
[----:B------:R-:W5:Y:S01]  /*1ce0*/  LDG.E R4, desc[UR12][R6.64+0x10] ;  /* 0x0000100c06047981 */ /* 0x000f62000c1e1900 */
[----:B---3--:R-:W-:-:S03]  /*1cf0*/  IADD3 R14, PT, PT, R19, R5, R14 ;  /* 0x00000005130e7210 */ /* 0x008fc60007ffe00e */
[----:B------:R-:W2:Y:S04]  /*1d00*/  LDG.E R5, desc[UR12][R6.64+0xc] ;  /* 0x00000c0c06057981 */ /* 0x000ea8000c1e1900 */
[----:B------:R-:W4:Y:S01]  /*1d10*/  LDG.E R19, desc[UR12][R10.64+0x8] ;  /* 0x0000080c0a137981 */ /* 0x000f22000c1e1900 */
[----:B--2---:R-:W-:-:S03]  /*1d20*/  IADD3 R5, PT, PT, R5, R16, R17 ;  /* 0x0000001005057210 */ /* 0x004fc60007ffe011 */
[----:B------:R-:W2:Y:S01]  /*1d30*/  LDG.E R16, desc[UR12][R10.64+0x18] ;  /* 0x0000180c0a107981 */ /* 0x000ea2000c1e1900 */
[----:B----4-:R-:W-:-:S03]  /*1d40*/  IADD3 R17, PT, PT, R25, R14, R19 ;  /* 0x0000000e19117210 */ /* 0x010fc60007ffe013 */
[----:B------:R-:W5:Y:S04]  /*1d50*/  LDG.E R19, desc[UR12][R6.64+0x14] ;  /* 0x0000140c06137981 */ /* 0x000f68000c1e1900 */
[----:B------:R-:W3:Y:S04]  /*1d60*/  LDG.E R25, desc[UR12][R10.64+0x14] ;  /* 0x0000140c0a197981 */ /* 0x000ee8000c1e1900 */
[----:B------:R-:W4:Y:S01]  /*1d70*/  LDG.E R14, desc[UR12][R6.64+0x18] ;  /* 0x0000180c060e7981 */ /* 0x000f22000c1e1900 */
[----:B------:R-:W-:Y:S01]  /*1d80*/  VIADD R15, R15, 0x8 ;  /* 0x000000080f0f7836 */ /* 0x000fe20000000000 */
[----:B-----5:R-:W-:-:S02]  /*1d90*/  IADD3 R5, PT, PT, R19, R5, R4 ;  /* 0x0000000513057210 */ /* 0x020fc40007ffe004 */
[----:B---3--:R-:W-:Y:S02]  /*1da0*/  IADD3 R17, PT, PT, R25, R17, R28 ;  /* 0x0000001119117210 */ /* 0x008fe40007ffe01c */
[----:B----4-:R-:W-:Y:S02]  /*1db0*/  IADD3 R4, PT, PT, R27, R5, R14 ;  /* 0x000000051b047210 */ /* 0x010fe40007ffe00e */
[----:B--2---:R-:W-:-:S07]  /*1dc0*/  IADD3 R5, PT, PT, R29, R17, R16 ;  /* 0x000000111d057210 */ /* 0x004fce0007ffe010 */
.L_x_15:
[----:B------:R-:W-:Y:S05]  /*1dd0*/  @!P2 BRA `(.L_x_14) ;  /* 0x0000000000a0a947 */ /* 0x000fea0003800000 */
[----:B------:R-:W-:Y:S02]  /*1de0*/  ISETP.GE.U32.AND P1, PT, R18, 0x4, PT ;  /* 0x000000041200780c */ /* 0x000fe40003f26070 */
[----:B------:R-:W-:-:S04]  /*1df0*/  LOP3.LUT R14, R0, 0x3, RZ, 0xc0, !PT ;  /* 0x00000003000e7812 */ /* 0x000fc800078ec0ff */
[----:B------:R-:W-:-:S07]  /*1e00*/  ISETP.NE.AND P2, PT, R14, RZ, PT ;  /* 0x000000ff0e00720c */ /* 0x000fce0003f45270 */
[----:B------:R-:W-:Y:S06]  /*1e10*/  @!P1 BRA `(.L_x_16) ;  /* 0x00000000003c9947 */ /* 0x000fec0003800000 */
[----:B------:R-:W-:-:S04]  /*1e20*/  IMAD.WIDE.U32 R6, R15, 0x4, R12 ;  /* 0x000000040f067825 */ /* 0x000fc800078e000c */
[C---:B------:R-:W-:Y:S01]  /*1e30*/  IMAD.WIDE.U32 R10, R15.reuse, 0x4, R8 ;  /* 0x000000040f0a7825 */ /* 0x040fe200078e0008 */
[----:B------:R-:W2:Y:S04]  /*1e40*/  LDG.E R17, desc[UR12][R6.64] ;  /* 0x0000000c06117981 */ /* 0x000ea8000c1e1900 */
[----:B------:R-:W2:Y:S04]  /*1e50*/  LDG.E R19, desc[UR12][R6.64+0x4] ;  /* 0x0000040c06137981 */ /* 0x000ea8000c1e1900 */
[----:B------:R-:W3:Y:S04]  /*1e60*/  LDG.E R18, desc[UR12][R10.64] ;  /* 0x0000000c0a127981 */ /* 0x000ee8000c1e1900 */
[----:B------:R-:W3:Y:S04]  /*1e70*/  LDG.E R25, desc[UR12][R10.64+0x4] ;  /* 0x0000040c0a197981 */ /* 0x000ee8000c1e1900 */
[----:B------:R-:W4:Y:S04]  /*1e80*/  LDG.E R16, desc[UR12][R6.64+0x8] ;  /* 0x0000080c06107981 */ /* 0x000f28000c1e1900 */
[----:B------:R-:W4:Y:S04]  /*1e90*/  LDG.E R27, desc[UR12][R6.64+0xc] ;  /* 0x00000c0c061b7981 */ /* 0x000f28000c1e1900 */
[----:B------:R-:W5:Y:S04]  /*1ea0*/  LDG.E R28, desc[UR12][R10.64+0x8] ;  /* 0x0000080c0a1c7981 */ /* 0x000f68000c1e1900 */
[----:B------:R-:W5:Y:S01]  /*1eb0*/  LDG.E R29, desc[UR12][R10.64+0xc] ;  /* 0x00000c0c0a1d7981 */ /* 0x000f62000c1e1900 */
[----:B------:R-:W-:Y:S01]  /*1ec0*/  VIADD R15, R15, 0x4 ;  /* 0x000000040f0f7836 */ /* 0x000fe20000000000 */
[----:B--2---:R-:W-:-:S02]  /*1ed0*/  IADD3 R17, PT, PT, R19, R4, R17 ;  /* 0x0000000413117210 */ /* 0x004fc40007ffe011 */
[----:B---3--:R-:W-:Y:S02]  /*1ee0*/  IADD3 R5, PT, PT, R25, R5, R18 ;  /* 0x0000000519057210 */ /* 0x008fe40007ffe012 */
[----:B----4-:R-:W-:Y:S02]  /*1ef0*/  IADD3 R4, PT, PT, R27, R17, R16 ;  /* 0x000000111b047210 */ /* 0x010fe40007ffe010 */
[----:B-----5:R-:W-:-:S07]  /*1f00*/  IADD3 R5, PT, PT, R29, R5, R28 ;  /* 0x000000051d057210 */ /* 0x020fce0007ffe01c */
.L_x_16:
[----:B------:R-:W-:Y:S05]  /*1f10*/  @!P2 BRA `(.L_x_14) ;  /* 0x000000000050a947 */ /* 0x000fea0003800000 */
[----:B------:R-:W-:-:S04]  /*1f20*/  IMAD.WIDE.U32 R8, R15, 0x4, R8 ;  /* 0x000000040f087825 */ /* 0x000fc800078e0008 */
[----:B------:R-:W-:-:S04]  /*1f30*/  IMAD.WIDE.U32 R12, R15, 0x4, R12 ;  /* 0x000000040f0c7825 */ /* 0x000fc800078e000c */
[----:B------:R-:W-:Y:S02]  /*1f40*/  IMAD.MOV.U32 R10, RZ, RZ, R8 ;  /* 0x000000ffff0a7224 */ /* 0x000fe400078e0008 */
[----:B------:R-:W-:Y:S02]  /*1f50*/  IMAD.MOV.U32 R11, RZ, RZ, R9 ;  /* 0x000000ffff0b7224 */ /* 0x000fe400078e0009 */
[----:B------:R-:W-:-:S07]  /*1f60*/  IMAD.MOV R14, RZ, RZ, -R14 ;  /* 0x000000ffff0e7224 */ /* 0x000fce00078e0a0e */
.L_x_17:
[----:B------:R-:W-:Y:S02]  /*1f70*/  IMAD.MOV.U32 R9, RZ, RZ, R13 ;  /* 0x000000ffff097224 */ /* 0x000fe400078e000d */
[----:B------:R-:W-:Y:S02]  /*1f80*/  IMAD.MOV.U32 R6, RZ, RZ, R10 ;  /* 0x000000ffff067224 */ /* 0x000fe400078e000a */
[----:B------:R-:W-:Y:S02]  /*1f90*/  IMAD.MOV.U32 R8, RZ, RZ, R12 ;  /* 0x000000ffff087224 */ /* 0x000fe400078e000c */
[----:B------:R-:W-:-:S03]  /*1fa0*/  IMAD.MOV.U32 R7, RZ, RZ, R11 ;  /* 0x000000ffff077224 */ /* 0x000fc600078e000b */
[----:B------:R-:W2:Y:S04]  /*1fb0*/  LDG.E R9, desc[UR12][R8.64] ;  /* 0x0000000c08097981 */ /* 0x000ea8000c1e1900 */
[----:B------:R-:W3:Y:S01]  /*1fc0*/  LDG.E R6, desc[UR12][R6.64] ;  /* 0x0000000c06067981 */ /* 0x000ee2000c1e1900 */
[----:B------:R-:W-:Y:S01]  /*1fd0*/  VIADD R14, R14, 0x1 ;  /* 0x000000010e0e7836 */ /* 0x000fe20000000000 */
[----:B------:R-:W-:Y:S02]  /*1fe0*/  IADD3 R12, P3, PT, R12, 0x4, RZ ;  /* 0x000000040c0c7810 */ /* 0x000fe40007f7e0ff */
[----:B------:R-:W-:Y:S02]  /*1ff0*/  IADD3 R10, P2, PT, R10, 0x4, RZ ;  /* 0x000000040a0a7810 */ /* 0x000fe40007f5e0ff */
[----:B------:R-:W-:Y:S01]  /*2000*/  ISETP.NE.AND P1, PT, R14, RZ, PT ;  /* 0x000000ff0e00720c */ /* 0x000fe20003f25270 */
[----:B------:R-:W-:-:S02]  /*2010*/  IMAD.X R13, RZ, RZ, R13, P3 ;  /* 0x000000ffff0d7224 */ /* 0x000fc400018e060d */
[----:B------:R-:W-:Y:S02]  /*2020*/  IMAD.X R11, RZ, RZ, R11, P2 ;  /* 0x000000ffff0b7224 */ /* 0x000fe400010e060b */
[----:B--2---:R-:W-:Y:S02]  /*2030*/  IMAD.IADD R4, R9, 0x1, R4 ;  /* 0x0000000109047824 */ /* 0x004fe400078e0204 */
[----:B---3--:R-:W-:-:S06]  /*2040*/  IMAD.IADD R5, R6, 0x1, R5 ;  /* 0x0000000106057824 */ /* 0x008fcc00078e0205 */
[----:B------:R-:W-:Y:S05]  /*2050*/  @P1 BRA `(.L_x_17) ;  /* 0xfffffffc00c41947 */ /* 0x000fea000383ffff */
.L_x_14:
[----:B------:R3:W-:Y:S02]  /*2060*/  STS.64 [R26+0xc0], R4 ;  /* 0x0000c0041a007388 */ /* 0x0007e40000000a00 */
.L_x_11:
[----:B------:R-:W-:Y:S05]  /*2070*/  BSYNC.RECONVERGENT B0 ;  /* 0x0000000000007941 */ /* 0x000fea0003800200 */
.L_x_10:
[----:B------:R-:W-:Y:S01]  /*2080*/  BAR.SYNC.DEFER_BLOCKING 0x0 ;  /* 0x0000000000007b1d */ /* 0x000fe20000010000 */
[----:B------:R-:W-:Y:S01]  /*2090*/  ISETP.NE.AND P1, PT, R3, RZ, PT ;  /* 0x000000ff0300720c */ /* 0x000fe20003f25270 */
[----:B------:R-:W-:Y:S02]  /*20a0*/  IMAD.MOV.U32 R27, RZ, RZ, RZ ;  /* 0x000000ffff1b7224 */ /* 0x000fe400078e00ff */
[----:B------:R-:W-:Y:S02]  /*20b0*/  IMAD.MOV.U32 R14, RZ, RZ, RZ ;  /* 0x000000ffff0e7224 */ /* 0x000fe400078e00ff */
[----:B------:R-:W-:Y:S08]  /*20c0*/  BSSY.RECONVERGENT B0, `(.L_x_18) ;  /* 0x000006f000007945 */ /* 0x000ff00003800200 */
[----:B------:R-:W-:Y:S05]  /*20d0*/  @!P1 BRA `(.L_x_19) ;  /* 0x0000000400b49947 */ /* 0x000fea0003800000 */
[C---:B------:R-:W-:Y:S01]  /*20e0*/  ISETP.GE.U32.AND P1, PT, R3.reuse, 0x10, PT ;  /* 0x000000100300780c */ /* 0x040fe20003f26070 */
[----:B------:R-:W-:Y:S01]  /*20f0*/  BSSY.RECONVERGENT B1, `(.L_x_20) ;  /* 0x000002b000017945 */ /* 0x000fe20003800200 */
[----:B--2---:R-:W-:Y:S01]  /*2100*/  LOP3.LUT R19, R3, 0xf, RZ, 0xc0, !PT ;  /* 0x0000000f03137812 */ /* 0x004fe200078ec0ff */
[----:B------:R-:W-:Y:S02]  /*2110*/  IMAD.MOV.U32 R25, RZ, RZ, RZ ;  /* 0x000000ffff197224 */ /* 0x000fe400078e00ff */
[----:B------:R-:W-:Y:S01]  /*2120*/  IMAD.MOV.U32 R14, RZ, RZ, RZ ;  /* 0x000000ffff0e7224 */ /* 0x000fe200078e00ff */
[----:B------:R-:W-:Y:S01]  /*2130*/  ISETP.NE.AND P2, PT, R19, RZ, PT ;  /* 0x000000ff1300720c */ /* 0x000fe20003f45270 */
[----:B------:R-:W-:-:S06]  /*2140*/  IMAD.MOV.U32 R27, RZ, RZ, RZ ;  /* 0x000000ffff1b7224 */ /* 0x000fcc00078e00ff */
[----:B------:R-:W-:Y:S06]  /*2150*/  @!P1 BRA `(.L_x_21) ;  /* 0x0000000000909947 */ /* 0x000fec0003800000 */
[C---:B------:R-:W-:Y:S01]  /*2160*/  LOP3.LUT R16, R3.reuse, 0xfffffff0, RZ, 0xc0, !PT ;  /* 0xfffffff003107812 */ /* 0x040fe200078ec0ff */
[----:B------:R-:W-:Y:S01]  /*2170*/  VIADD R18, R26, 0x20 ;  /* 0x000000201a127836 */ /* 0x000fe20000000000 */
[----:B------:R-:W-:Y:S01]  /*2180*/  LOP3.LUT R25, R3, 0x3f0, RZ, 0xc0, !PT ;  /* 0x000003f003197812 */ /* 0x000fe200078ec0ff */
[----:B------:R-:W-:Y:S02]  /*2190*/  VIADD R17, R24, 0x20 ;  /* 0x0000002018117836 */ /* 0x000fe40000000000 */
[----:B------:R-:W-:Y:S02]  /*21a0*/  IMAD.MOV.U32 R14, RZ, RZ, RZ ;  /* 0x000000ffff0e7224 */ /* 0x000fe400078e00ff */
[----:B------:R-:W-:Y:S02]  /*21b0*/  IMAD.MOV.U32 R27, RZ, RZ, RZ ;  /* 0x000000ffff1b7224 */ /* 0x000fe400078e00ff */
[----:B------:R-:W-:-:S07]  /*21c0*/  IMAD.MOV R16, RZ, RZ, -R16 ;  /* 0x000000ffff107224 */ /* 0x000fce00078e0a10 */
.L_x_22:
[----:B-1-3--:R-:W1:Y:S01]  /*21d0*/  LDS.128 R4, [R18+-0x20] ;  /* 0xffffe00012047984 */ /* 0x00ae620000000c00 */
[----:B------:R-:W-:-:S03]  /*21e0*/  VIADD R16, R16, 0x10 ;  /* 0x0000001010107836 */ /* 0x000fc60000000000 */
[----:B------:R-:W2:Y:S02]  /*21f0*/  LDS.128 R8, [R17+-0x20] ;  /* 0xffffe00011087984 */ /* 0x000ea40000000c00 */
[----:B------:R-:W-:Y:S02]  /*2200*/  ISETP.NE.AND P1, PT, R16, RZ, PT ;  /* 0x000000ff1000720c */ /* 0x000fe40003f25270 */
[----:B-1----:R-:W-:Y:S02]  /*2210*/  IADD3 R4, PT, PT, R5, R4, R14 ;  /* 0x0000000405047210 */ /* 0x002fe40007ffe00e */
[----:B0-----:R-:W0:Y:S01]  /*2220*/  LDS.128 R12, [R18+-0x10] ;  /* 0xfffff000120c7984 */ /* 0x001e220000000c00 */
[----:B--2---:R-:W-:Y:S02]  /*2230*/  IADD3 R8, PT, PT, R9, R8, R27 ;  /* 0x0000000809087210 */ /* 0x004fe40007ffe01b */
[----:B------:R-:W-:Y:S02]  /*2240*/  IADD3 R9, PT, PT, R7, R6, R4 ;  /* 0x0000000607097210 */ /* 0x000fe40007ffe004 */
[----:B------:R-:W1:Y:S01]  /*2250*/  LDS.128 R4, [R17+-0x10] ;  /* 0xfffff00011047984 */ /* 0x000e620000000c00 */
[----:B------:R-:W-:-:S02]  /*2260*/  IADD3 R8, PT, PT, R11, R10, R8 ;  /* 0x0000000a0b087210 */ /* 0x000fc40007ffe008 */
[----:B0-----:R-:W-:Y:S02]  /*2270*/  IADD3 R12, PT, PT, R13, R12, R9 ;  /* 0x0000000c0d0c7210 */ /* 0x001fe40007ffe009 */
[----:B-1----:R-:W-:Y:S02]  /*2280*/  IADD3 R4, PT, PT, R5, R4, R8 ;  /* 0x0000000405047210 */ /* 0x002fe40007ffe008 */
[----:B------:R-:W0:Y:S01]  /*2290*/  LDS.128 R8, [R18] ;  /* 0x0000000012087984 */ /* 0x000e220000000c00 */
[----:B------:R-:W-:Y:S02]  /*22a0*/  IADD3 R5, PT, PT, R15, R14, R12 ;  /* 0x0000000e0f057210 */ /* 0x000fe40007ffe00c */
[----:B------:R-:W-:Y:S01]  /*22b0*/  IADD3 R4, PT, PT, R7, R6, R4 ;  /* 0x0000000607047210 */ /* 0x000fe20007ffe004 */
[----:B------:R-:W1:Y:S01]  /*22c0*/  LDS.128 R12, [R17] ;  /* 0x00000000110c7984 */ /* 0x000e620000000c00 */
[----:B0-----:R-:W-:Y:S02]  /*22d0*/  IADD3 R8, PT, PT, R9, R8, R5 ;  /* 0x0000000809087210 */ /* 0x001fe40007ffe005 */
[----:B-1----:R-:W-:-:S02]  /*22e0*/  IADD3 R12, PT, PT, R13, R12, R4 ;  /* 0x0000000c0d0c7210 */ /* 0x002fc40007ffe004 */
[----:B------:R-:W-:Y:S01]  /*22f0*/  IADD3 R13, PT, PT, R11, R10, R8 ;  /* 0x0000000a0b0d7210 */ /* 0x000fe20007ffe008 */
[----:B------:R0:W1:Y:S01]  /*2300*/  LDS.128 R4, [R18+0x10] ;  /* 0x0000100012047984 */ /* 0x0000620000000c00 */
[----:B------:R-:W-:-:S03]  /*2310*/  IADD3 R12, PT, PT, R15, R14, R12 ;  /* 0x0000000e0f0c7210 */ /* 0x000fc60007ffe00c */
[----:B------:R2:W3:Y:S01]  /*2320*/  LDS.128 R8, [R17+0x10] ;  /* 0x0000100011087984 */ /* 0x0004e20000000c00 */
[----:B0-----:R-:W-:Y:S02]  /*2330*/  VIADD R18, R18, 0x40 ;  /* 0x0000004012127836 */ /* 0x001fe40000000000 */
[----:B--2---:R-:W-:Y:S01]  /*2340*/  VIADD R17, R17, 0x40 ;  /* 0x0000004011117836 */ /* 0x004fe20000000000 */
[----:B-1----:R-:W-:Y:S02]  /*2350*/  IADD3 R4, PT, PT, R5, R4, R13 ;  /* 0x0000000405047210 */ /* 0x002fe40007ffe00d */
[----:B---3--:R-:W-:Y:S02]  /*2360*/  IADD3 R8, PT, PT, R9, R8, R12 ;  /* 0x0000000809087210 */ /* 0x008fe40007ffe00c */
[----:B------:R-:W-:Y:S02]  /*2370*/  IADD3 R14, PT, PT, R7, R6, R4 ;  /* 0x00000006070e7210 */ /* 0x000fe40007ffe004 */
[----:B------:R-:W-:Y:S01]  /*2380*/  IADD3 R27, PT, PT, R11, R10, R8 ;  /* 0x0000000a0b1b7210 */ /* 0x000fe20007ffe008 */
[----:B------:R-:W-:Y:S06]  /*2390*/  @P1 BRA `(.L_x_22) ;  /* 0xfffffffc008c1947 */ /* 0x000fec000383ffff */
.L_x_21:
[----:B------:R-:W-:Y:S05]  /*23a0*/  BSYNC.RECONVERGENT B1 ;  /* 0x0000000000017941 */ /* 0x000fea0003800200 */
.L_x_20:
[----:B------:R-:W-:Y:S05]  /*23b0*/  @!P2 BRA `(.L_x_19) ;  /* 0x0000000000fca947 */ /* 0x000fea0003800000 */
[----:B------:R-:W-:Y:S01]  /*23c0*/  ISETP.GE.U32.AND P1, PT, R19, 0x8, PT ;  /* 0x000000081300780c */ /* 0x000fe20003f26070 */
[----:B------:R-:W-:Y:S01]  /*23d0*/  BSSY.RECONVERGENT B1, `(.L_x_23) ;  /* 0x0000018000017945 */ /* 0x000fe20003800200 */
[----:B------:R-:W-:-:S04]  /*23e0*/  LOP3.LUT R28, R3, 0x7, RZ, 0xc0, !PT ;  /* 0x00000007031c7812 */ /* 0x000fc800078ec0ff */
[----:B------:R-:W-:-:S07]  /*23f0*/  ISETP.NE.AND P2, PT, R28, RZ, PT ;  /* 0x000000ff1c00720c */ /* 0x000fce0003f45270 */
[----:B------:R-:W-:Y:S06]  /*2400*/  @!P1 BRA `(.L_x_24) ;  /* 0x0000000000509947 */ /* 0x000fec0003800000 */
[----:B------:R-:W2:Y:S01]  /*2410*/  S2UR UR5, SR_CgaCtaId ;  /* 0x00000000000579c3 */ /* 0x000ea20000008800 */
[----:B------:R-:W-:Y:S01]  /*2420*/  IMAD R29, R25, 0x4, R26 ;  /* 0x00000004191d7824 */ /* 0x000fe200078e021a */
[----:B------:R-:W-:Y:S02]  /*2430*/  UMOV UR4, 0x400 ;  /* 0x0000040000047882 */ /* 0x000fe40000000000 */
[----:B------:R-:W-:Y:S02]  /*2440*/  UIADD3 UR4, UPT, UPT, UR4, 0x60, URZ ;  /* 0x0000006004047890 */ /* 0x000fe4000fffe0ff */
[----:B-1-3--:R-:W1:Y:S02]  /*2450*/  LDS.128 R4, [R29] ;  /* 0x000000001d047984 */ /* 0x00ae640000000c00 */
[----:B--2---:R-:W-:-:S06]  /*2460*/  ULEA UR4, UR5, UR4, 0x18 ;  /* 0x0000000405047291 */ /* 0x004fcc000f8ec0ff */
[----:B------:R-:W-:-:S04]  /*2470*/  IMAD.U32 R24, RZ, RZ, UR4 ;  /* 0x00000004ff187e24 */ /* 0x000fc8000f8e00ff */
[C---:B------:R-:W-:Y:S02]  /*2480*/  IMAD R16, R25.reuse, 0x4, R24 ;  /* 0x0000000419107824 */ /* 0x040fe400078e0218 */
[----:B------:R-:W-:-:S03]  /*2490*/  VIADD R25, R25, 0x8 ;  /* 0x0000000819197836 */ /* 0x000fc60000000000 */
[----:B------:R-:W2:Y:S04]  /*24a0*/  LDS.128 R8, [R16] ;  /* 0x0000000010087984 */ /* 0x000ea80000000c00 */
[----:B------:R-:W3:Y:S01]  /*24b0*/  LDS.128 R16, [R16+0x10] ;  /* 0x0000100010107984 */ /* 0x000ee20000000c00 */
[----:B-1----:R-:W-:-:S03]  /*24c0*/  IADD3 R4, PT, PT, R5, R4, R14 ;  /* 0x0000000405047210 */ /* 0x002fc60007ffe00e */
[----:B0-----:R-:W0:Y:S01]  /*24d0*/  LDS.128 R12, [R29+0x10] ;  /* 0x000010001d0c7984 */ /* 0x001e220000000c00 */
[----:B------:R-:W-:Y:S02]  /*24e0*/  IADD3 R4, PT, PT, R7, R6, R4 ;  /* 0x0000000607047210 */ /* 0x000fe40007ffe004 */
[----:B--2---:R-:W-:-:S04]  /*24f0*/  IADD3 R8, PT, PT, R9, R8, R27 ;  /* 0x0000000809087210 */ /* 0x004fc80007ffe01b */
[----:B------:R-:W-:-:S04]  /*2500*/  IADD3 R8, PT, PT, R11, R10, R8 ;  /* 0x0000000a0b087210 */ /* 0x000fc80007ffe008 */
[----:B---3--:R-:W-:Y:S02]  /*2510*/  IADD3 R8, PT, PT, R17, R16, R8 ;  /* 0x0000001011087210 */ /* 0x008fe40007ffe008 */
[----:B0-----:R-:W-:Y:S02]  /*2520*/  IADD3 R4, PT, PT, R13, R12, R4 ;  /* 0x0000000c0d047210 */ /* 0x001fe40007ffe004 */
[----:B------:R-:W-:Y:S02]  /*2530*/  IADD3 R27, PT, PT, R19, R18, R8 ;  /* 0x00000012131b7210 */ /* 0x000fe40007ffe008 */
[----:B------:R-:W-:-:S07]  /*2540*/  IADD3 R14, PT, PT, R15, R14, R4 ;  /* 0x0000000e0f0e7210 */ /* 0x000fce0007ffe004 */
.L_x_24:
[----:B------:R-:W-:Y:S05]  /*2550*/  BSYNC.RECONVERGENT B1 ;  /* 0x0000000000017941 */ /* 0x000fea0003800200 */
.L_x_23:
[----:B------:R-:W-:Y:S05]  /*2560*/  @!P2 BRA `(.L_x_19) ;  /* 0x000000000090a947 */ /* 0x000fea0003800000 */
[----:B------:R-:W-:Y:S01]  /*2570*/  ISETP.GE.U32.AND P1, PT, R28, 0x4, PT ;  /* 0x000000041c00780c */ /* 0x000fe20003f26070 */
[----:B------:R-:W-:Y:S01]  /*2580*/  BSSY.RECONVERGENT B1, `(.L_x_25) ;  /* 0x0000012000017945 */ /* 0x000fe20003800200 */
[----:B01----:R-:W-:-:S04]  /*2590*/  LOP3.LUT R12, R3, 0x3, RZ, 0xc0, !PT ;  /* 0x00000003030c7812 */ /* 0x003fc800078ec0ff */
[----:B------:R-:W-:-:S07]  /*25a0*/  ISETP.NE.AND P2, PT, R12, RZ, PT ;  /* 0x000000ff0c00720c */ /* 0x000fce0003f45270 */
[----:B------:R-:W-:Y:S06]  /*25b0*/  @!P1 BRA `(.L_x_26) ;  /* 0x0000000000389947 */ /* 0x000fec0003800000 */
[----:B------:R-:W0:Y:S01]  /*25c0*/  S2UR UR5, SR_CgaCtaId ;  /* 0x00000000000579c3 */ /* 0x000e220000008800 */
[----:B------:R-:W-:Y:S01]  /*25d0*/  UMOV UR4, 0x400 ;  /* 0x0000040000047882 */ /* 0x000fe20000000000 */
[----:B---3--:R-:W-:Y:S01]  /*25e0*/  IMAD R4, R25, 0x4, R26 ;  /* 0x0000000419047824 */ /* 0x008fe200078e021a */
[----:B------:R-:W-:-:S05]  /*25f0*/  UIADD3 UR4, UPT, UPT, UR4, 0x60, URZ ;  /* 0x0000006004047890 */ /* 0x000fca000fffe0ff */
[----:B------:R-:W1:Y:S01]  /*2600*/  LDS.128 R4, [R4] ;  /* 0x0000000004047984 */ /* 0x000e620000000c00 */
[----:B0-----:R-:W-:-:S06]  /*2610*/  ULEA UR4, UR5, UR4, 0x18 ;  /* 0x0000000405047291 */ /* 0x001fcc000f8ec0ff */
[----:B------:R-:W-:-:S04]  /*2620*/  IMAD.U32 R24, RZ, RZ, UR4 ;  /* 0x00000004ff187e24 */ /* 0x000fc8000f8e00ff */
[C---:B------:R-:W-:Y:S02]  /*2630*/  IMAD R8, R25.reuse, 0x4, R24 ;  /* 0x0000000419087824 */ /* 0x040fe400078e0218 */
[----:B------:R-:W-:-:S04]  /*2640*/  VIADD R25, R25, 0x4 ;  /* 0x0000000419197836 */ /* 0x000fc80000000000 */
[----:B------:R-:W0:Y:S01]  /*2650*/  LDS.128 R8, [R8] ;  /* 0x0000000008087984 */ /* 0x000e220000000c00 */
[----:B-1----:R-:W-:-:S04]  /*2660*/  IADD3 R5, PT, PT, R5, R4, R14 ;  /* 0x0000000405057210 */ /* 0x002fc80007ffe00e */
[----:B------:R-:W-:Y:S02]  /*2670*/  IADD3 R14, PT, PT, R7, R6, R5 ;  /* 0x00000006070e7210 */ /* 0x000fe40007ffe005 */
[----:B0-----:R-:W-:-:S04]  /*2680*/  IADD3 R9, PT, PT, R9, R8, R27 ;  /* 0x0000000809097210 */ /* 0x001fc80007ffe01b */
[----:B------:R-:W-:-:S07]  /*2690*/  IADD3 R27, PT, PT, R11, R10, R9 ;  /* 0x0000000a0b1b7210 */ /* 0x000fce0007ffe009 */
.L_x_26:
[----:B------:R-:W-:Y:S05]  /*26a0*/  BSYNC.RECONVERGENT B1 ;  /* 0x0000000000017941 */ /* 0x000fea0003800200 */
.L_x_25:
[----:B------:R-:W-:Y:S05]  /*26b0*/  @!P2 BRA `(.L_x_19) ;  /* 0x00000000003ca947 */ /* 0x000fea0003800000 */
[----:B------:R-:W0:Y:S01]  /*26c0*/  S2UR UR5, SR_CgaCtaId ;  /* 0x00000000000579c3 */ /* 0x000e220000008800 */
[----:B------:R-:W-:Y:S01]  /*26d0*/  UMOV UR4, 0x400 ;  /* 0x0000040000047882 */ /* 0x000fe20000000000 */
[----:B------:R-:W-:Y:S02]  /*26e0*/  IMAD R24, R25, 0x4, R24 ;  /* 0x0000000419187824 */ /* 0x000fe400078e0218 */
[----:B------:R-:W-:Y:S01]  /*26f0*/  IMAD.MOV R12, RZ, RZ, -R12 ;  /* 0x000000ffff0c7224 */ /* 0x000fe200078e0a0c */
[----:B0-----:R-:W-:-:S06]  /*2700*/  ULEA UR4, UR5, UR4, 0x18 ;  /* 0x0000000405047291 */ /* 0x001fcc000f8ec0ff */
[----:B------:R-:W-:-:S07]  /*2710*/  LEA R25, R25, UR4, 0x2 ;  /* 0x0000000419197c11 */ /* 0x000fce000f8e10ff */
.L_x_27:
[----:B---3--:R0:W1:Y:S01]  /*2720*/  LDS R5, [R25] ;  /* 0x0000000019057984 */ /* 0x0080620000000800 */
[----:B------:R-:W-:-:S03]  /*2730*/  VIADD R12, R12, 0x1 ;  /* 0x000000010c0c7836 */ /* 0x000fc60000000000 */
[----:B------:R2:W3:Y:S02]  /*2740*/  LDS R4, [R24] ;  /* 0x0000000018047984 */ /* 0x0004e40000000800 */
[----:B------:R-:W-:Y:S01]  /*2750*/  ISETP.NE.AND P1, PT, R12, RZ, PT ;  /* 0x000000ff0c00720c */ /* 0x000fe20003f25270 */
[----:B0-----:R-:W-:Y:S02]  /*2760*/  VIADD R25, R25, 0x4 ;  /* 0x0000000419197836 */ /* 0x001fe40000000000 */
[----:B--2---:R-:W-:Y:S02]  /*2770*/  VIADD R24, R24, 0x4 ;  /* 0x0000000418187836 */ /* 0x004fe40000000000 */
[----:B-1----:R-:W-:Y:S02]  /*2780*/  IMAD.IADD R14, R5, 0x1, R14 ;  /* 0x00000001050e7824 */ /* 0x002fe400078e020e */
[----:B---3--:R-:W-:-:S06]  /*2790*/  IMAD.IADD R27, R4, 0x1, R27 ;  /* 0x00000001041b7824 */ /* 0x008fcc00078e021b */
[----:B------:R-:W-:Y:S05]  /*27a0*/  @P1 BRA `(.L_x_27) ;  /* 0xfffffffc00dc1947 */ /* 0x000fea000383ffff */
.L_x_19:
[----:B------:R-:W-:Y:S05]  /*27b0*/  BSYNC.RECONVERGENT B0 ;  /* 0x0000000000007941 */ /* 0x000fea0003800200 */
.L_x_18:
[----:B------:R-:W4:Y:S01]  /*27c0*/  S2UR UR5, SR_CgaCtaId ;  /* 0x00000000000579c3 */ /* 0x000f220000008800 */
[----:B------:R-:W-:Y:S01]  /*27d0*/  UMOV UR4, 0x400 ;  /* 0x0000040000047882 */ /* 0x000fe20000000000 */
[----:B------:R0:W-:Y:S04]  /*27e0*/  STS [R23], R14 ;  /* 0x0000000e17007388 */ /* 0x0001e80000000800 */
[----:B------:R0:W-:Y:S01]  /*27f0*/  STS [R22], R27 ;  /* 0x0000001b16007388 */ /* 0x0001e20000000800 */
[----:B----4-:R-:W-:-:S09]  /*2800*/  ULEA UR4, UR5, UR4, 0x18 ;  /* 0x0000000405047291 */ /* 0x010fd2000f8ec0ff */
[----:B------:R-:W-:Y:S04]  /*2810*/  @!P0 STS [UR4], RZ ;  /* 0x000000ffff008988 */ /* 0x000fe80008000804 */
[----:B------:R-:W-:Y:S01]  /*2820*/  @!P0 STS [UR4+0x60], RZ ;  /* 0x000060ffff008988 */ /* 0x000fe20008000804 */
[----:B------:R-:W-:Y:S01]  /*2830*/  BAR.SYNC.DEFER_BLOCKING 0x0 ;  /* 0x0000000000007b1d */ /* 0x000fe20000010000 */
[----:B------:R-:W-:-:S13]  /*2840*/  ISETP.GT.AND P0, PT, R21, R2, PT ;  /* 0x000000021500720c */ /* 0x000fda0003f04270 */
[----:B0-----:R-:W-:Y:S05]  /*2850*/  @!P0 BRA.U `(.L_x_28) ;  /* 0x0000000500888947 */ /* 0x001fea0003800000 */
[----:B-123--:R-:W0:Y:S01]  /*2860*/  LDS.64 R4, [UR4+0xc0] ;  /* 0x0000c004ff047984 */ /* 0x00ee220008000a00 */
[----:B------:R-:W1:Y:S01]  /*2870*/  LDCU UR4, c[0x0][0x39c] ;  /* 0x00007380ff0477ac */ /* 0x000e620008000800 */
[----:B------:R-:W-:Y:S02]  /*2880*/  BSSY.RECONVERGENT B0, `(.L_x_28) ;  /* 0x000005f000007945 */ /* 0x000fe40003800200 */
[----:B------:R-:W1:Y:S01]  /*2890*/  LDS R22, [R22] ;  /* 0x0000000016167984 */ /* 0x000e620000000800 */
[----:B------:R-:W2:Y:S03]  /*28a0*/  LDCU UR5, c[0x0][0x380] ;  /* 0x00007000ff0577ac */ /* 0x000ea60008000800 */
[----:B------:R-:W3:Y:S01]  /*28b0*/  LDS R23, [R23] ;  /* 0x0000000017177984 */ /* 0x000ee20000000800 */
[----:B0-----:R-:W-:-:S04]  /*28c0*/  LOP3.LUT R5, RZ, R5, RZ, 0x33, !PT ;  /* 0x00000005ff057212 */ /* 0x001fc800078e33ff */
[----:B-1----:R-:W-:Y:S01]  /*28d0*/  IADD3 R5, PT, PT, -R22, UR4, R5 ;  /* 0x0000000416057c10 */ /* 0x002fe2000fffe105 */
[----:B---3--:R-:W-:Y:S01]  /*28e0*/  IMAD.IADD R4, R4, 0x1, R23 ;  /* 0x0000000104047824 */ /* 0x008fe200078e0217 */
[----:B--2---:R-:W-:Y:S06]  /*28f0*/  @!P0 BRA `(.L_x_29) ;  /* 0x00000004005c8947 */ /* 0x004fec0003800000 */
[----:B------:R-:W-:Y:S01]  /*2900*/  IMAD.IADD R6, R21, 0x1, -R2 ;  /* 0x0000000115067824 */ /* 0x000fe200078e0a02 */
[----:B------:R-:W-:Y:S04]  /*2910*/  BSSY.RECONVERGENT B1, `(.L_x_30) ;  /* 0x0000016000017945 */ /* 0x000fe80003800200 */
[----:B------:R-:W-:-:S13]  /*2920*/  LOP3.LUT P0, R14, R6, 0x3, RZ, 0xc0, !PT ;  /* 0x00000003060e7812 */ /* 0x000fda000780c0ff */
[----:B------:R-:W-:Y:S05]  /*2930*/  @!P0 BRA `(.L_x_31) ;  /* 0x00000000004c8947 */ /* 0x000fea0003800000 */
[----:B------:R-:W0:Y:S01]  /*2940*/  LDC.64 R6, c[0x0][0x388] ;  /* 0x0000e200ff067b82 */ /* 0x000e220000000a00 */
[----:B------:R-:W-:-:S07]  /*2950*/  IMAD.MOV R14, RZ, RZ, -R14 ;  /* 0x000000ffff0e7224 */ /* 0x000fce00078e0a0e */
.L_x_32:
[----:B0-----:R-:W-:-:S05]  /*2960*/  IMAD.WIDE R12, R2, 0x4, R6 ;  /* 0x00000004020c7825 */ /* 0x001fca00078e0206 */
[----:B-1----:R-:W2:Y:S02]  /*2970*/  LDG.E R15, desc[UR12][R12.64] ;  /* 0x0000000c0c0f7981 */ /* 0x002ea4000c1e1900 */
[----:B--2---:R-:W-:-:S13]  /*2980*/  ISETP.GE.AND P0, PT, R15, UR5, PT ;  /* 0x000000050f007c0c */ /* 0x004fda000bf06270 */
[----:B------:R-:W0:Y:S02]  /*2990*/  @!P0 LDC.64 R8, c[0x0][0x390] ;  /* 0x0000e400ff088b82 */ /* 0x000e240000000a00 */
[----:B0-----:R-:W-:-:S05]  /*29a0*/  @!P0 IMAD.WIDE R8, R4, 0x4, R8 ;  /* 0x0000000404088825 */ /* 0x001fca00078e0208 */
[----:B------:R0:W-:Y:S04]  /*29b0*/  @!P0 STG.E desc[UR12][R8.64], R15 ;  /* 0x0000000f08008986 */ /* 0x0001e8000c10190c */
[----:B0-----:R-:W2:Y:S01]  /*29c0*/  @!P0 LDG.E R15, desc[UR12][R12.64] ;  /* 0x0000000c0c0f8981 */ /* 0x001ea2000c1e1900 */
[----:B------:R-:W-:Y:S02]  /*29d0*/  VIADD R14, R14, 0x1 ;  /* 0x000000010e0e7836 */ /* 0x000fe40000000000 */
[----:B------:R-:W-:Y:S02]  /*29e0*/  VIADD R2, R2, 0x1 ;  /* 0x0000000102027836 */ /* 0x000fe40000000000 */
[----:B------:R-:W-:Y:S01]  /*29f0*/  @!P0 VIADD R4, R4, 0x1 ;  /* 0x0000000104048836 */ /* 0x000fe20000000000 */
[----:B------:R-:W-:-:S02]  /*2a00*/  ISETP.NE.AND P2, PT, R14, RZ, PT ;  /* 0x000000ff0e00720c */ /* 0x000fc40003f45270 */
[----:B--2---:R-:W-:-:S13]  /*2a10*/  ISETP.GT.AND P1, PT, R15, UR5, PT ;  /* 0x000000050f007c0c */ /* 0x004fda000bf24270 */
[----:B------:R-:W0:Y:S02]  /*2a20*/  @P1 LDC.64 R10, c[0x0][0x390] ;  /* 0x0000e400ff0a1b82 */ /* 0x000e240000000a00 */
[----:B0-----:R-:W-:-:S04]  /*2a30*/  @P1 IMAD.WIDE R10, R5, 0x4, R10 ;  /* 0x00000004050a1825 */ /* 0x001fc800078e020a */
[----:B------:R-:W-:Y:S01]  /*2a40*/  @P1 VIADD R5, R5, 0xffffffff ;  /* 0xffffffff05051836 */ /* 0x000fe20000000000 */
[----:B------:R1:W-:Y:S01]  /*2a50*/  @P1 STG.E desc[UR12][R10.64], R15 ;  /* 0x0000000f0a001986 */ /* 0x0003e2000c10190c */
[----:B------:R-:W-:Y:S05]  /*2a60*/  @P2 BRA `(.L_x_32) ;  /* 0xfffffffc00bc2947 */ /* 0x000fea000383ffff */
.L_x_31:
[----:B------:R-:W-:Y:S05]  /*2a70*/  BSYNC.RECONVERGENT B1 ;  /* 0x0000000000017941 */ /* 0x000fea0003800200 */
.L_x_30:
[----:B------:R-:W0:Y:S02]  /*2a80*/  LDCU UR4, c[0x0][0x398] ;  /* 0x00007300ff0477ac */ /* 0x000e240008000800 */
[----:B0-----:R-:W-:-:S04]  /*2a90*/  IADD3 R20, PT, PT, R20, UR4, -R21 ;  /* 0x0000000414147c10 */ /* 0x001fc8000fffe815 */
[----:B------:R-:W-:-:S13]  /*2aa0*/  ISETP.GT.U32.AND P0, PT, R20, -0x4, PT ;  /* 0xfffffffc1400780c */ /* 0x000fda0003f04070 */
[----:B------:R-:W-:Y:S05]  /*2ab0*/  @P0 BRA `(.L_x_29) ;  /* 0x0000000000ec0947 */ /* 0x000fea0003800000 */
[----:B------:R-:W0:Y:S08]  /*2ac0*/  LDC.64 R6, c[0x0][0x388] ;  /* 0x0000e200ff067b82 */ /* 0x000e300000000a00 */
[----:B------:R-:W2:Y:S08]  /*2ad0*/  LDC R12, c[0x0][0x380] ;  /* 0x0000e000ff0c7b82 */ /* 0x000eb00000000800 */
[----:B------:R-:W3:Y:S01]  /*2ae0*/  LDC.64 R8, c[0x0][0x390] ;  /* 0x0000e400ff087b82 */ /* 0x000ee20000000a00 */
[----:B0-----:R-:W-:-:S05]  /*2af0*/  IADD3 R6, P0, PT, R6, 0x8, RZ ;  /* 0x0000000806067810 */ /* 0x001fca0007f1e0ff */
[----:B------:R-:W-:-:S08]  /*2b00*/  IMAD.X R7, RZ, RZ, R7, P0 ;  /* 0x000000ffff077224 */ /* 0x000fd000000e0607 */
.L_x_35:
[----:B01----:R-:W-:-:S05]  /*2b10*/  IMAD.WIDE R10, R2, 0x4, R6 ;  /* 0x00000004020a7825 */ /* 0x003fca00078e0206 */
[----:B------:R-:W2:Y:S01]  /*2b20*/  LDG.E R13, desc[UR12][R10.64+-0x8] ;  /* 0xfffff80c0a0d7981 */ /* 0x000ea2000c1e1900 */
[----:B------:R-:W-:Y:S01]  /*2b30*/  BSSY.RECONVERGENT B1, `(.L_x_33) ;  /* 0x0000007000017945 */ /* 0x000fe20003800200 */
[----:B--2---:R-:W-:-:S13]  /*2b40*/  ISETP.GE.AND P0, PT, R13, R12, PT ;  /* 0x0000000c0d00720c */ /* 0x004fda0003f06270 */
[----:B----4-:R-:W-:Y:S05]  /*2b50*/  @P0 BRA `(.L_x_34) ;  /* 0x0000000000100947 */ /* 0x010fea0003800000 */
[----:B---3--:R-:W-:-:S05]  /*2b60*/  IMAD.WIDE R14, R4, 0x4, R8 ;  /* 0x00000004040e7825 */ /* 0x008fca00078e0208 */
[----:B------:R0:W-:Y:S04]  /*2b70*/  STG.E desc[UR12][R14.64], R13 ;  /* 0x0000000d0e007986 */ /* 0x0001e8000c10190c */
[----:B0-----:R0:W5:Y:S01]  /*2b80*/  LDG.E R13, desc[UR12][R10.64+-0x8] ;  /* 0xfffff80c0a0d7981 */ /* 0x001162000c1e1900 */
[----:B------:R-:W-:-:S07]  /*2b90*/  VIADD R4, R4, 0x1 ;  /* 0x0000000104047836 */ /* 0x000fce0000000000 */
.L_x_34:
[----:B------:R-:W-:Y:S05]  /*2ba0*/  BSYNC.RECONVERGENT B1 ;  /* 0x0000000000017941 */ /* 0x000fea0003800200 */
.L_x_33:
[----:B-----5:R-:W-:-:S13]  /*2bb0*/  ISETP.GT.AND P0, PT, R13, R12, PT ;  /* 0x0000000c0d00720c */ /* 0x020fda0003f04270 */
[----:B------:R-:W1:Y:S02]  /*2bc0*/  @P0 LDC.64 R14, c[0x0][0x390] ;  /* 0x0000e400ff0e0b82 */ /* 0x000e640000000a00 */
[----:B-1----:R-:W-:-:S05]  /*2bd0*/  @P0 IMAD.WIDE R14, R5, 0x4, R14 ;  /* 0x00000004050e0825 */ /* 0x002fca00078e020e */
[----:B------:R-:W-:Y:S04]  /*2be0*/  @P0 STG.E desc[UR12][R14.64], R13 ;  /* 0x0000000d0e000986 */ /* 0x000fe8000c10190c */
[----:B------:R-:W2:Y:S02]  /*2bf0*/  LDG.E R23, desc[UR12][R10.64+-0x4] ;  /* 0xfffffc0c0a177981 */ /* 0x000ea4000c1e1900 */
[----:B--2---:R-:W-:-:S13]  /*2c00*/  ISETP.GE.AND P1, PT, R23, R12, PT ;  /* 0x0000000c1700720c */ /* 0x004fda0003f26270 */
[----:B------:R-:W1:Y:S02]  /*2c10*/  @!P1 LDC.64 R16, c[0x0][0x390] ;  /* 0x0000e400ff109b82 */ /* 0x000e640000000a00 */
[----:B-1----:R-:W-:-:S05]  /*2c20*/  @!P1 IMAD.WIDE R16, R4, 0x4, R16 ;  /* 0x0000000404109825 */ /* 0x002fca00078e0210 */
[----:B------:R1:W-:Y:S04]  /*2c30*/  @!P1 STG.E desc[UR12][R16.64], R23 ;  /* 0x0000001710009986 */ /* 0x0003e8000c10190c */
[----:B-1----:R-:W2:Y:S01]  /*2c40*/  @!P1 LDG.E R23, desc[UR12][R10.64+-0x4] ;  /* 0xfffffc0c0a179981 */ /* 0x002ea2000c1e1900 */
[----:B------:R-:W-:Y:S01]  /*2c50*/  @P0 VIADD R5, R5, 0xffffffff ;  /* 0xffffffff05050836 */ /* 0x000fe20000000000 */
[----:B--2---:R-:W-:-:S13]  /*2c60*/  ISETP.GT.AND P2, PT, R23, R12, PT ;  /* 0x0000000c1700720c */ /* 0x004fda0003f44270 */
[----:B------:R-:W1:Y:S02]  /*2c70*/  @P2 LDC.64 R18, c[0x0][0x390] ;  /* 0x0000e400ff122b82 */ /* 0x000e640000000a00 */
[----:B-1----:R-:W-:-:S05]  /*2c80*/  @P2 IMAD.WIDE R18, R5, 0x4, R18 ;  /* 0x0000000405122825 */ /* 0x002fca00078e0212 */
[----:B------:R-:W-:Y:S04]  /*2c90*/  @P2 STG.E desc[UR12][R18.64], R23 ;  /* 0x0000001712002986 */ /* 0x000fe8000c10190c */
[----:B------:R-:W2:Y:S01]  /*2ca0*/  LDG.E R13, desc[UR12][R10.64] ;  /* 0x0000000c0a0d7981 */ /* 0x000ea2000c1e1900 */
[----:B------:R-:W-:Y:S01]  /*2cb0*/  @!P1 VIADD R4, R4, 0x1 ;  /* 0x0000000104049836 */ /* 0x000fe20000000000 */
        /* <DEDUP_REMOVED lines=17> */
[----:B------:R-:W-:Y:S02]  /*2dd0*/  @P1 VIADD R5, R5, 0xffffffff ;  /* 0xffffffff05051836 */ /* 0x000fe40000000000 */
[----:B------:R-:W-:Y:S02]  /*2de0*/  VIADD R2, R2, 0x4 ;  /* 0x0000000402027836 */ /* 0x000fe40000000000 */
[----:B------:R-:W-:-:S03]  /*2df0*/  @!P2 VIADD R4, R4, 0x1 ;  /* 0x000000010404a836 */ /* 0x000fc60000000000 */
[----:B------:R-:W-:Y:S02]  /*2e00*/  ISETP.GE.AND P1, PT, R2, R21, PT ;  /* 0x000000150200720c */ /* 0x000fe40003f26270 */
[----:B--2---:R-:W-:-:S13]  /*2e10*/  ISETP.GT.AND P0, PT, R23, R12, PT ;  /* 0x0000000c1700720c */ /* 0x004fda0003f04270 */
[----:B------:R-:W1:Y:S02]  /*2e20*/  @P0 LDC.64 R14, c[0x0][0x390] ;  /* 0x0000e400ff0e0b82 */ /* 0x000e640000000a00 */
[----:B-1----:R-:W-:-:S04]  /*2e30*/  @P0 IMAD.WIDE R14, R5, 0x4, R14 ;  /* 0x00000004050e0825 */ /* 0x002fc800078e020e */
[----:B------:R-:W-:Y:S01]  /*2e40*/  @P0 VIADD R5, R5, 0xffffffff ;  /* 0xffffffff05050836 */ /* 0x000fe20000000000 */
[----:B------:R4:W-:Y:S01]  /*2e50*/  @P0 STG.E desc[UR12][R14.64], R23 ;  /* 0x000000170e000986 */ /* 0x0009e2000c10190c */
[----:B------:R-:W-:Y:S05]  /*2e60*/  @!P1 BRA `(.L_x_35) ;  /* 0xfffffffc00289947 */ /* 0x000fea000383ffff */
.L_x_29:
[----:B------:R-:W-:Y:S05]  /*2e70*/  BSYNC.RECONVERGENT B0 ;  /* 0x0000000000007941 */ /* 0x000fea0003800200 */
.L_x_28:
[----:B------:R-:W-:Y:S01]  /*2e80*/  BAR.SYNC.DEFER_BLOCKING 0x0 ;  /* 0x0000000000007b1d */ /* 0x000fe20000010000 */
[----:B------:R-:W-:-:S13]  /*2e90*/  LOP3.LUT P0, RZ, R3, R0, RZ, 0xfc, !PT ;  /* 0x0000000003ff7212 */ /* 0x000fda000780fcff */
[----:B------:R-:W-:Y:S05]  /*2ea0*/  @P0 EXIT ;  /* 0x000000000000094d */ /* 0x000fea0003800000 */
[----:B------:R-:W-:Y:S01]  /*2eb0*/  UISETP.GE.U32.AND UP0, UPT, UR15, 0x10, UPT ;  /* 0x000000100f00788c */ /* 0x000fe2000bf06070 */
[----:B------:R-:W-:Y:S01]  /*2ec0*/  IMAD.MOV.U32 R0, RZ, RZ, RZ ;  /* 0x000000ffff007224 */ /* 0x000fe200078e00ff */
[----:B--2---:R-:W-:Y:S01]  /*2ed0*/  CS2R R6, SRZ ;  /* 0x0000000000067805 */ /* 0x004fe2000001ff00 */
[----:B------:R-:W-:-:S06]  /*2ee0*/  ULOP3.LUT UR7, UR15, 0xf, URZ, 0xc0, !UPT ;  /* 0x0000000f0f077892 */ /* 0x000fcc000f8ec0ff */
[----:B------:R-:W-:Y:S06]  /*2ef0*/  BRA.U !UP0, `(.L_x_36) ;  /* 0x0000000508187547 */ /* 0x000fec000b800000 */
[----:B------:R-:W2:Y:S01]  /*2f00*/  LDCU.128 UR8, c[0x0][0x3a0] ;  /* 0x00007400ff0877ac */ /* 0x000ea20008000c00 */
[----:B------:R-:W-:Y:S01]  /*2f10*/  CS2R R6, SRZ ;  /* 0x0000000000067805 */ /* 0x000fe2000001ff00 */
[----:B------:R-:W-:Y:S02]  /*2f20*/  ULOP3.LUT UR14, UR15, 0x7ffffff0, URZ, 0xc0, !UPT ;  /* 0x7ffffff00f0e7892 */ /* 0x000fe4000f8ec0ff */
[----:B------:R-:W-:-:S04]  /*2f30*/  ULOP3.LUT UR4, UR15, 0xfffffff0, URZ, 0xc0, !UPT ;  /* 0xfffffff00f047892 */ /* 0x000fc8000f8ec0ff */
[----:B------:R-:W-:Y:S01]  /*2f40*/  IMAD.U32 R0, RZ, RZ, UR14 ;  /* 0x0000000eff007e24 */ /* 0x000fe2000f8e00ff */
[----:B------:R-:W-:Y:S02]  /*2f50*/  UIADD3 UR4, UPT, UPT, -UR4, URZ, URZ ;  /* 0x000000ff04047290 */ /* 0x000fe4000fffe1ff */
[----:B--2---:R-:W-:Y:S02]  /*2f60*/  UIADD3 UR5, UP0, UPT, UR10, 0x20, URZ ;  /* 0x000000200a057890 */ /* 0x004fe4000ff1e0ff */
[----:B------:R-:W-:Y:S02]  /*2f70*/  UIADD3 UR8, UP1, UPT, UR8, 0x20, URZ ;  /* 0x0000002008087890 */ /* 0x000fe4000ff3e0ff */
[----:B------:R-:W-:Y:S02]  /*2f80*/  UIADD3.X UR6, UPT, UPT, URZ, UR11, URZ, UP0, !UPT ;  /* 0x0000000bff067290 */ /* 0x000fe400087fe4ff */
[----:B------:R-:W-:Y:S01]  /*2f90*/  UIADD3.X UR9, UPT, UPT, URZ, UR9, URZ, UP1, !UPT ;  /* 0x00000009ff097290 */ /* 0x000fe20008ffe4ff */
[----:B------:R-:W-:-:S02]  /*2fa0*/  IMAD.U32 R2, RZ, RZ, UR5 ;  /* 0x00000005ff027e24 */ /* 0x000fc4000f8e00ff */
[----:B-1--4-:R-:W-:Y:S02]  /*2fb0*/  IMAD.U32 R15, RZ, RZ, UR8 ;  /* 0x00000008ff0f7e24 */ /* 0x012fe4000f8e00ff */
[----:B------:R-:W-:Y:S02]  /*2fc0*/  IMAD.U32 R3, RZ, RZ, UR6 ;  /* 0x00000006ff037e24 */ /* 0x000fe4000f8e00ff */
[----:B---3--:R-:W-:-:S07]  /*2fd0*/  IMAD.U32 R5, RZ, RZ, UR9 ;  /* 0x00000009ff057e24 */ /* 0x008fce000f8e00ff */
.L_x_37:
[----:B------:R-:W-:Y:S01]  /*2fe0*/  IMAD.MOV.U32 R4, RZ, RZ, R15 ;  /* 0x000000ffff047224 */ /* 0x000fe200078e000f */
[----:B------:R-:W2:Y:S04]  /*2ff0*/  LDG.E R16, desc[UR12][R2.64+-0x1c] ;  /* 0xffffe40c02107981 */ /* 0x000ea8000c1e1900 */
[----:B------:R-:W2:Y:S04]  /*3000*/  LDG.E R15, desc[UR12][R2.64+-0x20] ;  /* 0xffffe00c020f7981 */ /* 0x000ea8000c1e1900 */
[----:B------:R-:W3:Y:S04]  /*3010*/  LDG.E R14, desc[UR12][R4.64+-0x20] ;  /* 0xffffe00c040e7981 */ /* 0x000ee8000c1e1900 */
[----:B------:R-:W3:Y:S04]  /*3020*/  LDG.E R17, desc[UR12][R4.64+-0x1c] ;  /* 0xffffe40c04117981 */ /* 0x000ee8000c1e1900 */
[----:B------:R-:W4:Y:S04]  /*3030*/  LDG.E R18, desc[UR12][R2.64+-0x18] ;  /* 0xffffe80c02127981 */ /* 0x000f28000c1e1900 */
[----:B------:R-:W4:Y:S04]  /*3040*/  LDG.E R20, desc[UR12][R2.64+-0x14] ;  /* 0xffffec0c02147981 */ /* 0x000f28000c1e1900 */
[----:B------:R-:W5:Y:S04]  /*3050*/  LDG.E R19, desc[UR12][R4.64+-0x18] ;  /* 0xffffe80c04137981 */ /* 0x000f68000c1e1900 */
[----:B------:R-:W5:Y:S04]  /*3060*/  LDG.E R21, desc[UR12][R4.64+-0x14] ;  /* 0xffffec0c04157981 */ /* 0x000f68000c1e1900 */
[----:B0-----:R-:W5:Y:S04]  /*3070*/  LDG.E R10, desc[UR12][R2.64+-0x10] ;  /* 0xfffff00c020a7981 */ /* 0x001f68000c1e1900 */
[----:B------:R-:W5:Y:S04]  /*3080*/  LDG.E R11, desc[UR12][R2.64+-0xc] ;  /* 0xfffff40c020b7981 */ /* 0x000f68000c1e1900 */
[----:B------:R-:W5:Y:S04]  /*3090*/  LDG.E R12, desc[UR12][R4.64+-0x10] ;  /* 0xfffff00c040c7981 */ /* 0x000f68000c1e1900 */
[----:B------:R-:W5:Y:S04]  /*30a0*/  LDG.E R13, desc[UR12][R4.64+-0xc] ;  /* 0xfffff40c040d7981 */ /* 0x000f68000c1e1900 */
[----:B------:R-:W5:Y:S04]  /*30b0*/  LDG.E R8, desc[UR12][R2.64+-0x8] ;  /* 0xfffff80c02087981 */ /* 0x000f68000c1e1900 */
[----:B------:R-:W5:Y:S04]  /*30c0*/  LDG.E R9, desc[UR12][R2.64+-0x4] ;  /* 0xfffffc0c02097981 */ /* 0x000f68000c1e1900 */
[----:B------:R-:W5:Y:S04]  /*30d0*/  LDG.E R22, desc[UR12][R2.64+0x10] ;  /* 0x0000100c02167981 */ /* 0x000f68000c1e1900 */
[----:B------:R-:W5:Y:S01]  /*30e0*/  LDG.E R23, desc[UR12][R2.64+0x14] ;  /* 0x0000140c02177981 */ /* 0x000f62000c1e1900 */
[----:B--2---:R-:W-:-:S03]  /*30f0*/  IADD3 R15, PT, PT, R16, R15, R6 ;  /* 0x0000000f100f7210 */ /* 0x004fc60007ffe006 */
[----:B------:R-:W2:Y:S04]  /*3100*/  LDG.E R6, desc[UR12][R4.64+-0x8] ;  /* 0xfffff80c04067981 */ /* 0x000ea8000c1e1900 */
[----:B------:R-:W2:Y:S01]  /*3110*/  LDG.E R16, desc[UR12][R4.64] ;  /* 0x0000000c04107981 */ /* 0x000ea2000c1e1900 */
[----:B---3--:R-:W-:-:S03]  /*3120*/  IADD3 R14, PT, PT, R17, R14, R7 ;  /* 0x0000000e110e7210 */ /* 0x008fc60007ffe007 */
[----:B------:R-:W2:Y:S04]  /*3130*/  LDG.E R7, desc[UR12][R4.64+-0x4] ;  /* 0xfffffc0c04077981 */ /* 0x000ea8000c1e1900 */
[----:B------:R-:W3:Y:S01]  /*3140*/  LDG.E R17, desc[UR12][R4.64+0x4] ;  /* 0x0000040c04117981 */ /* 0x000ee2000c1e1900 */
[----:B----4-:R-:W-:-:S03]  /*3150*/  IADD3 R24, PT, PT, R20, R18, R15 ;  /* 0x0000001214187210 */ /* 0x010fc60007ffe00f */
[----:B------:R-:W4:Y:S04]  /*3160*/  LDG.E R15, desc[UR12][R2.64+0x4] ;  /* 0x0000040c020f7981 */ /* 0x000f28000c1e1900 */
[----:B------:R-:W4:Y:S01]  /*3170*/  LDG.E R18, desc[UR12][R2.64+0x8] ;  /* 0x0000080c02127981 */ /* 0x000f22000c1e1900 */
[----:B-----5:R-:W-:-:S03]  /*3180*/  IADD3 R25, PT, PT, R21, R19, R14 ;  /* 0x0000001315197210 */ /* 0x020fc60007ffe00e */
[----:B------:R-:W4:Y:S04]  /*3190*/  LDG.E R14, desc[UR12][R2.64] ;  /* 0x0000000c020e7981 */ /* 0x000f28000c1e1900 */
[----:B------:R-:W5:Y:S04]  /*31a0*/  LDG.E R19, desc[UR12][R2.64+0xc] ;  /* 0x00000c0c02137981 */ /* 0x000f68000c1e1900 */
[----:B------:R-:W5:Y:S01]  /*31b0*/  LDG.E R20, desc[UR12][R4.64+0x8] ;  /* 0x0000080c04147981 */ /* 0x000f62000c1e1900 */
[----:B------:R-:W-:-:S03]  /*31c0*/  IADD3 R24, PT, PT, R11, R10, R24 ;  /* 0x0000000a0b187210 */ /* 0x000fc60007ffe018 */
[----:B------:R-:W5:Y:S04]  /*31d0*/  LDG.E R21, desc[UR12][R4.64+0xc] ;  /* 0x00000c0c04157981 */ /* 0x000f68000c1e1900 */
[----:B------:R-:W5:Y:S01]  /*31e0*/  LDG.E R11, desc[UR12][R4.64+0x10] ;  /* 0x0000100c040b7981 */ /* 0x000f62000c1e1900 */
[----:B------:R-:W-:-:S03]  /*31f0*/  IADD3 R25, PT, PT, R13, R12, R25 ;  /* 0x0000000c0d197210 */ /* 0x000fc60007ffe019 */
[----:B------:R-:W5:Y:S01]  /*3200*/  LDG.E R10, desc[UR12][R4.64+0x14] ;  /* 0x0000140c040a7981 */ /* 0x000f62000c1e1900 */
[----:B------:R-:W-:-:S03]  /*3210*/  IADD3 R24, PT, PT, R9, R8, R24 ;  /* 0x0000000809187210 */ /* 0x000fc60007ffe018 */
[----:B------:R-:W5:Y:S04]  /*3220*/  LDG.E R13, desc[UR12][R2.64+0x18] ;  /* 0x0000180c020d7981 */ /* 0x000f68000c1e1900 */
[----:B------:R0:W5:Y:S04]  /*3230*/  LDG.E R12, desc[UR12][R2.64+0x1c] ;  /* 0x00001c0c020c7981 */ /* 0x000168000c1e1900 */
[----:B------:R-:W5:Y:S04]  /*3240*/  LDG.E R9, desc[UR12][R4.64+0x18] ;  /* 0x0000180c04097981 */ /* 0x000f68000c1e1900 */
[----:B------:R1:W5:Y:S01]  /*3250*/  LDG.E R8, desc[UR12][R4.64+0x1c] ;  /* 0x00001c0c04087981 */ /* 0x000362000c1e1900 */
[----:B------:R-:W-:-:S04]  /*3260*/  UIADD3 UR4, UPT, UPT, UR4, 0x10, URZ ;  /* 0x0000001004047890 */ /* 0x000fc8000fffe0ff */
[----:B------:R-:W-:Y:S01]  /*3270*/  UISETP.NE.AND UP0, UPT, UR4, URZ, UPT ;  /* 0x000000ff0400728c */ /* 0x000fe2000bf05270 */
[----:B0-----:R-:W-:-:S05]  /*3280*/  IADD3 R2, P0, PT, R2, 0x40, RZ ;  /* 0x0000004002027810 */ /* 0x001fca0007f1e0ff */
[----:B------:R-:W-:Y:S01]  /*3290*/  IMAD.X R3, RZ, RZ, R3, P0 ;  /* 0x000000ffff037224 */ /* 0x000fe200000e0603 */
[----:B--2---:R-:W-:-:S04]  /*32a0*/  IADD3 R6, PT, PT, R7, R6, R25 ;  /* 0x0000000607067210 */ /* 0x004fc80007ffe019 */
[----:B---3--:R-:W-:Y:S02]  /*32b0*/  IADD3 R6, PT, PT, R17, R16, R6 ;  /* 0x0000001011067210 */ /* 0x008fe40007ffe006 */
[----:B----4-:R-:W-:-:S04]  /*32c0*/  IADD3 R14, PT, PT, R15, R14, R24 ;  /* 0x0000000e0f0e7210 */ /* 0x010fc80007ffe018 */
[----:B-----5:R-:W-:Y:S02]  /*32d0*/  IADD3 R14, PT, PT, R19, R18, R14 ;  /* 0x00000012130e7210 */ /* 0x020fe40007ffe00e */
[----:B------:R-:W-:Y:S02]  /*32e0*/  IADD3 R15, P1, PT, R4, 0x40, RZ ;  /* 0x00000040040f7810 */ /* 0x000fe40007f3e0ff */
[----:B------:R-:W-:Y:S02]  /*32f0*/  IADD3 R14, PT, PT, R23, R22, R14 ;  /* 0x00000016170e7210 */ /* 0x000fe40007ffe00e */
[----:B------:R-:W-:Y:S01]  /*3300*/  IADD3 R6, PT, PT, R21, R20, R6 ;  /* 0x0000001415067210 */ /* 0x000fe20007ffe006 */
[----:B-1----:R-:W-:-:S03]  /*3310*/  IMAD.X R5, RZ, RZ, R5, P1 ;  /* 0x000000ffff057224 */ /* 0x002fc600008e0605 */
[----:B------:R-:W-:Y:S02]  /*3320*/  IADD3 R10, PT, PT, R10, R11, R6 ;  /* 0x0000000b0a0a7210 */ /* 0x000fe40007ffe006 */
[----:B------:R-:W-:Y:S02]  /*3330*/  IADD3 R6, PT, PT, R12, R13, R14 ;  /* 0x0000000d0c067210 */ /* 0x000fe40007ffe00e */
[----:B------:R-:W-:Y:S01]  /*3340*/  IADD3 R7, PT, PT, R8, R9, R10 ;  /* 0x0000000908077210 */ /* 0x000fe20007ffe00a */
[----:B------:R-:W-:Y:S06]  /*3350*/  BRA.U UP0, `(.L_x_37) ;  /* 0xfffffffd00207547 */ /* 0x000fec000b83ffff */
.L_x_36:
[----:B------:R-:W-:-:S09]  /*3360*/  UISETP.NE.AND UP0, UPT, UR7, URZ, UPT ;  /* 0x000000ff0700728c */ /* 0x000fd2000bf05270 */
[----:B------:R-:W-:Y:S05]  /*3370*/  BRA.U !UP0, `(.L_x_38) ;  /* 0x00000005083c7547 */ /* 0x000fea000b800000 */
[----:B------:R-:W-:Y:S02]  /*3380*/  UISETP.GE.U32.AND UP0, UPT, UR7, 0x8, UPT ;  /* 0x000000080700788c */ /* 0x000fe4000bf06070 */
[----:B------:R-:W-:-:S04]  /*3390*/  ULOP3.LUT UR5, UR15, 0x7, URZ, 0xc0, !UPT ;  /* 0x000000070f057892 */ /* 0x000fc8000f8ec0ff */
[----:B------:R-:W-:-:S03]  /*33a0*/  UISETP.NE.AND UP1, UPT, UR5, URZ, UPT ;  /* 0x000000ff0500728c */ /* 0x000fc6000bf25270 */
[----:B------:R-:W-:Y:S08]  /*33b0*/  BRA.U !UP0, `(.L_x_39) ;  /* 0x0000000108747547 */ /* 0x000ff0000b800000 */
[----:B------:R-:W2:Y:S08]  /*33c0*/  LDC.64 R2, c[0x0][0x3a8] ;  /* 0x0000ea00ff027b82 */ /* 0x000eb00000000a00 */
[----:B-1-3--:R-:W1:Y:S01]  /*33d0*/  LDC.64 R4, c[0x0][0x3a0] ;  /* 0x0000e800ff047b82 */ /* 0x00ae620000000a00 */
[----:B--2---:R-:W-:-:S05]  /*33e0*/  IMAD.WIDE.U32 R2, R0, 0x4, R2 ;  /* 0x0000000400027825 */ /* 0x004fca00078e0002 */
[----:B------:R-:W2:Y:S01]  /*33f0*/  LDG.E R9, desc[UR12][R2.64] ;  /* 0x0000000c02097981 */ /* 0x000ea2000c1e1900 */
[----:B-1----:R-:W-:-:S03]  /*3400*/  IMAD.WIDE.U32 R4, R0, 0x4, R4 ;  /* 0x0000000400047825 */ /* 0x002fc600078e0004 */
[----:B0-----:R-:W2:Y:S04]  /*3410*/  LDG.E R10, desc[UR12][R2.64+0x4] ;  /* 0x0000040c020a7981 */ /* 0x001ea8000c1e1900 */
[----:B------:R-:W3:Y:S04]  /*3420*/  LDG.E R8, desc[UR12][R4.64] ;  /* 0x0000000c04087981 */ /* 0x000ee8000c1e1900 */
[----:B------:R-:W3:Y:S04]  /*3430*/  LDG.E R11, desc[UR12][R4.64+0x4] ;  /* 0x0000040c040b7981 */ /* 0x000ee8000c1e1900 */
[----:B------:R-:W5:Y:S04]  /*3440*/  LDG.E R12, desc[UR12][R2.64+0x8] ;  /* 0x0000080c020c7981 */ /* 0x000f68000c1e1900 */
[----:B----4-:R-:W5:Y:S04]  /*3450*/  LDG.E R14, desc[UR12][R2.64+0xc] ;  /* 0x00000c0c020e7981 */ /* 0x010f68000c1e1900 */
[----:B------:R-:W4:Y:S04]  /*3460*/  LDG.E R13, desc[UR12][R4.64+0x8] ;  /* 0x0000080c040d7981 */ /* 0x000f28000c1e1900 */
        /* <DEDUP_REMOVED lines=8> */
[----:B------:R-:W4:Y:S01]  /*34f0*/  LDG.E R23, desc[UR12][R4.64+0x1c] ;  /* 0x00001c0c04177981 */ /* 0x000f22000c1e1900 */
[----:B------:R-:W-:Y:S01]  /*3500*/  VIADD R0, R0, 0x8 ;  /* 0x0000000800007836 */ /* 0x000fe20000000000 */
[----:B--2---:R-:W-:-:S02]  /*3510*/  IADD3 R9, PT, PT, R10, R9, R6 ;  /* 0x000000090a097210 */ /* 0x004fc40007ffe006 */
[----:B---3--:R-:W-:Y:S02]  /*3520*/  IADD3 R8, PT, PT, R11, R8, R7 ;  /* 0x000000080b087210 */ /* 0x008fe40007ffe007 */
[----:B-----5:R-:W-:Y:S02]  /*3530*/  IADD3 R9, PT, PT, R14, R12, R9 ;  /* 0x0000000c0e097210 */ /* 0x020fe40007ffe009 */
[----:B----4-:R-:W-:Y:S02]  /*3540*/  IADD3 R8, PT, PT, R15, R13, R8 ;  /* 0x0000000d0f087210 */ /* 0x010fe40007ffe008 */
[----:B------:R-:W-:Y:S02]  /*3550*/  IADD3 R9, PT, PT, R18, R16, R9 ;  /* 0x0000001012097210 */ /* 0x000fe40007ffe009 */
[----:B------:R-:W-:Y:S02]  /*3560*/  IADD3 R8, PT, PT, R19, R17, R8 ;  /* 0x0000001113087210 */ /* 0x000fe40007ffe008 */
[----:B------:R-:W-:-:S02]  /*3570*/  IADD3 R6, PT, PT, R22, R20, R9 ;  /* 0x0000001416067210 */ /* 0x000fc40007ffe009 */
[----:B------:R-:W-:-:S07]  /*3580*/  IADD3 R7, PT, PT, R23, R21, R8 ;  /* 0x0000001517077210 */ /* 0x000fce0007ffe008 */
.L_x_39:
        /* <DEDUP_REMOVED lines=16> */
[----:B------:R-:W4:Y:S01]  /*3690*/  LDG.E R15, desc[UR12][R4.64+0xc] ;  /* 0x00000c0c040f7981 */ /* 0x000f22000c1e1900 */
[----:B------:R-:W-:Y:S01]  /*36a0*/  VIADD R0, R0, 0x4 ;  /* 0x0000000400007836 */ /* 0x000fe20000000000 */
[----:B--2---:R-:W-:-:S02]  /*36b0*/  IADD3 R6, PT, PT, R10, R9, R6 ;  /* 0x000000090a067210 */ /* 0x004fc40007ffe006 */
[----:B---3--:R-:W-:Y:S02]  /*36c0*/  IADD3 R7, PT, PT, R11, R8, R7 ;  /* 0x000000080b077210 */ /* 0x008fe40007ffe007 */
[----:B-----5:R-:W-:Y:S02]  /*36d0*/  IADD3 R6, PT, PT, R14, R13, R6 ;  /* 0x0000000d0e067210 */ /* 0x020fe40007ffe006 */
[----:B----4-:R-:W-:-:S07]  /*36e0*/  IADD3 R7, PT, PT, R15, R12, R7 ;  /* 0x0000000c0f077210 */ /* 0x010fce0007ffe007 */
.L_x_40:
[----:B------:R-:W-:Y:S05]  /*36f0*/  BRA.U !UP1, `(.L_x_38) ;  /* 0x00000001095c7547 */ /* 0x000fea000b800000 */
[----:B------:R-:W2:Y:S01]  /*3700*/  LDC.64 R2, c[0x0][0x3a0] ;  /* 0x0000e800ff027b82 */ /* 0x000ea20000000a00 */
[----:B------:R-:W-:-:S07]  /*3710*/  UIADD3 UR4, UPT, UPT, -UR4, URZ, URZ ;  /* 0x000000ff04047290 */ /* 0x000fce000fffe1ff */
[----:B-1-3--:R-:W1:Y:S01]  /*3720*/  LDC.64 R4, c[0x0][0x3a8] ;  /* 0x0000ea00ff047b82 */ /* 0x00ae620000000a00 */
[----:B--2---:R-:W-:-:S04]  /*3730*/  IMAD.WIDE.U32 R2, R0, 0x4, R2 ;  /* 0x0000000400027825 */ /* 0x004fc800078e0002 */
[----:B------:R-:W-:Y:S02]  /*3740*/  IMAD.MOV.U32 R8, RZ, RZ, R2 ;  /* 0x000000ffff087224 */ /* 0x000fe400078e0002 */
[----:B0-----:R-:W-:Y:S02]  /*3750*/  IMAD.MOV.U32 R11, RZ, RZ, R3 ;  /* 0x000000ffff0b7224 */ /* 0x001fe400078e0003 */
[----:B-1----:R-:W-:-:S04]  /*3760*/  IMAD.WIDE.U32 R4, R0, 0x4, R4 ;  /* 0x0000000400047825 */ /* 0x002fc800078e0004 */
[----:B------:R-:W-:Y:S02]  /*3770*/  IMAD.MOV.U32 R2, RZ, RZ, R4 ;  /* 0x000000ffff027224 */ /* 0x000fe400078e0004 */
[----:B------:R-:W-:-:S07]  /*3780*/  IMAD.MOV.U32 R9, RZ, RZ, R5 ;  /* 0x000000ffff097224 */ /* 0x000fce00078e0005 */
.L_x_41:
[----:B------:R-:W-:Y:S02]  /*3790*/  IMAD.MOV.U32 R3, RZ, RZ, R9 ;  /* 0x000000ffff037224 */ /* 0x000fe400078e0009 */
[----:B------:R-:W-:Y:S02]  /*37a0*/  IMAD.MOV.U32 R4, RZ, RZ, R8 ;  /* 0x000000ffff047224 */ /* 0x000fe400078e0008 */
[----:B------:R-:W-:Y:S02]  /*37b0*/  IMAD.MOV.U32 R5, RZ, RZ, R11 ;  /* 0x000000ffff057224 */ /* 0x000fe400078e000b */
[----:B------:R0:W2:Y:S04]  /*37c0*/  LDG.E R3, desc[UR12][R2.64] ;  /* 0x0000000c02037981 */ /* 0x0000a8000c1e1900 */
[----:B------:R-:W3:Y:S01]  /*37d0*/  LDG.E R0, desc[UR12][R4.64] ;  /* 0x0000000c04007981 */ /* 0x000ee2000c1e1900 */
[----:B------:R-:W-:Y:S01]  /*37e0*/  UIADD3 UR4, UPT, UPT, UR4, 0x1, URZ ;  /* 0x0000000104047890 */ /* 0x000fe2000fffe0ff */
[----:B------:R-:W-:-:S03]  /*37f0*/  IADD3 R8, P0, PT, R8, 0x4, RZ ;  /* 0x0000000408087810 */ /* 0x000fc60007f1e0ff */
[----:B------:R-:W-:Y:S01]  /*3800*/  UISETP.NE.AND UP0, UPT, UR4, URZ, UPT ;  /* 0x000000ff0400728c */ /* 0x000fe2000bf05270 */
[----:B0-----:R-:W-:Y:S01]  /*3810*/  IADD3 R2, P1, PT, R2, 0x4, RZ ;  /* 0x0000000402027810 */ /* 0x001fe20007f3e0ff */
[----:B------:R-:W-:-:S04]  /*3820*/  IMAD.X R11, RZ, RZ, R11, P0 ;  /* 0x000000ffff0b7224 */ /* 0x000fc800000e060b */
[----:B------:R-:W-:Y:S02]  /*3830*/  IMAD.X R9, RZ, RZ, R9, P1 ;  /* 0x000000ffff097224 */ /* 0x000fe400008e0609 */
[----:B--2---:R-:W-:Y:S02]  /*3840*/  IMAD.IADD R6, R3, 0x1, R6 ;  /* 0x0000000103067824 */ /* 0x004fe400078e0206 */
[----:B---3--:R-:W-:Y:S01]  /*3850*/  IMAD.IADD R7, R0, 0x1, R7 ;  /* 0x0000000100077824 */ /* 0x008fe200078e0207 */
[----:B------:R-:W-:Y:S06]  /*3860*/  BRA.U UP0, `(.L_x_41) ;  /* 0xfffffffd00c87547 */ /* 0x000fec000b83ffff */
.L_x_38:
[----:B------:R-:W2:Y:S02]  /*3870*/  LDCU UR4, c[0x0][0x39c] ;  /* 0x00007380ff0477ac */ /* 0x000ea40008000800 */
[----:B--2---:R-:W-:-:S04]  /*3880*/  IADD3 R3, PT, PT, -R7, UR4, RZ ;  /* 0x0000000407037c10 */ /* 0x004fc8000fffe1ff */
[----:B------:R-:W-:-:S13]  /*3890*/  ISETP.GE.AND P0, PT, R6, R3, PT ;  /* 0x000000030600720c */ /* 0x000fda0003f06270 */
[----:B------:R-:W-:Y:S05]  /*38a0*/  @P0 EXIT ;  /* 0x000000000000094d */ /* 0x000fea0003800000 */
[----:B---3--:R-:W-:Y:S02]  /*38b0*/  IADD3 R8, PT, PT, -R7, UR4, -R6 ;  /* 0x0000000407087c10 */ /* 0x008fe4000fffe906 */
[----:B------:R-:W-:Y:S02]  /*38c0*/  IADD3 R7, PT, PT, R6, -UR4, R7 ;  /* 0x8000000406077c10 */ /* 0x000fe4000fffe007 */
[----:B------:R-:W-:Y:S02]  /*38d0*/  LOP3.LUT R9, R8, 0xf, RZ, 0xc0, !PT ;  /* 0x0000000f08097812 */ /* 0x000fe400078ec0ff */
[----:B------:R-:W-:Y:S02]  /*38e0*/  ISETP.GT.U32.AND P0, PT, R7, -0x10, PT ;  /* 0xfffffff00700780c */ /* 0x000fe40003f04070 */
[----:B------:R-:W-:-:S11]  /*38f0*/  ISETP.NE.AND P1, PT, R9, RZ, PT ;  /* 0x000000ff0900720c */ /* 0x000fd60003f25270 */
[----:B------:R-:W-:Y:S05]  /*3900*/  @P0 BRA `(.L_x_42) ;  /* 0x00000000006c0947 */ /* 0x000fea0003800000 */
[----:B-1----:R-:W1:Y:S01]  /*3910*/  LDC.64 R4, c[0x0][0x390] ;  /* 0x0000e400ff047b82 */ /* 0x002e620000000a00 */
[----:B------:R-:W-:-:S05]  /*3920*/  LOP3.LUT R0, R8, 0xfffffff0, RZ, 0xc0, !PT ;  /* 0xfffffff008007812 */ /* 0x000fca00078ec0ff */
[----:B------:R-:W-:Y:S02]  /*3930*/  IMAD.MOV R0, RZ, RZ, -R0 ;  /* 0x000000ffff007224 */ /* 0x000fe400078e0a00 */
[----:B------:R-:W2:Y:S01]  /*3940*/  LDC R7, c[0x0][0x380] ;  /* 0x0000e000ff077b82 */ /* 0x000ea20000000800 */
[----:B-1----:R-:W-:-:S05]  /*3950*/  IADD3 R4, P0, PT, R4, 0x20, RZ ;  /* 0x0000002004047810 */ /* 0x002fca0007f1e0ff */
[----:B------:R-:W-:-:S08]  /*3960*/  IMAD.X R5, RZ, RZ, R5, P0 ;  /* 0x000000ffff057224 */ /* 0x000fd000000e0605 */
.L_x_43:
[----:B---3--:R-:W-:-:S04]  /*3970*/  IMAD.WIDE R2, R6, 0x4, R4 ;  /* 0x0000000406027825 */ /* 0x008fc800078e0204 */
[----:B------:R-:W-:Y:S01]  /*3980*/  VIADD R0, R0, 0x10 ;  /* 0x0000001000007836 */ /* 0x000fe20000000000 */
[----:B--2---:R3:W-:Y:S01]  /*3990*/  STG.E desc[UR12][R2.64+-0x20], R7 ;  /* 0xffffe00702007986 */ /* 0x0047e2000c10190c */
[----:B------:R-:W-:-:S03]  /*39a0*/  VIADD R6, R6, 0x10 ;  /* 0x0000001006067836 */ /* 0x000fc60000000000 */
[----:B------:R3:W-:Y:S01]  /*39b0*/  STG.E desc[UR12][R2.64+-0x1c], R7 ;  /* 0xffffe40702007986 */ /* 0x0007e2000c10190c */
[----:B------:R-:W-:-:S03]  /*39c0*/  ISETP.NE.AND P0, PT, R0, RZ, PT ;  /* 0x000000ff0000720c */ /* 0x000fc60003f05270 */
[----:B------:R3:W-:Y:S04]  /*39d0*/  STG.E desc[UR12][R2.64+-0x18], R7 ;  /* 0xffffe80702007986 */ /* 0x0007e8000c10190c */
        /* <DEDUP_REMOVED lines=12> */
[----:B------:R3:W-:Y:S01]  /*3aa0*/  STG.E desc[UR12][R2.64+0x1c], R7 ;  /* 0x00001c0702007986 */ /* 0x0007e2000c10190c */
[----:B------:R-:W-:Y:S05]  /*3ab0*/  @P0 BRA `(.L_x_43) ;  /* 0xfffffffc00ac0947 */ /* 0x000fea000383ffff */
.L_x_42:
[----:B------:R-:W-:Y:S05]  /*3ac0*/  @!P1 EXIT ;  /* 0x000000000000994d */ /* 0x000fea0003800000 */
[----:B------:R-:W-:Y:S02]  /*3ad0*/  ISETP.GE.U32.AND P0, PT, R9, 0x8, PT ;  /* 0x000000080900780c */ /* 0x000fe40003f06070 */
[----:B-1----:R-:W-:-:S04]  /*3ae0*/  LOP3.LUT R4, R8, 0x7, RZ, 0xc0, !PT ;  /* 0x0000000708047812 */ /* 0x002fc800078ec0ff */
[----:B------:R-:W-:-:S07]  /*3af0*/  ISETP.NE.AND P1, PT, R4, RZ, PT ;  /* 0x000000ff0400720c */ /* 0x000fce0003f25270 */
[----:B------:R-:W-:Y:S06]  /*3b00*/  @!P0 BRA `(.L_x_44) ;  /* 0x0000000000308947 */ /* 0x000fec0003800000 */
[----:B---3--:R-:W1:Y:S08]  /*3b10*/  LDC.64 R2, c[0x0][0x390] ;  /* 0x0000e400ff027b82 */ /* 0x008e700000000a00 */
[----:B------:R-:W2:Y:S01]  /*3b20*/  LDC R5, c[0x0][0x380] ;  /* 0x0000e000ff057b82 */ /* 0x000ea20000000800 */
[----:B-1----:R-:W-:-:S04]  /*3b30*/  IMAD.WIDE R2, R6, 0x4, R2 ;  /* 0x0000000406027825 */ /* 0x002fc800078e0202 */
[----:B------:R-:W-:Y:S01]  /*3b40*/  VIADD R6, R6, 0x8 ;  /* 0x0000000806067836 */ /* 0x000fe20000000000 */
[----:B--2---:R1:W-:Y:S04]  /*3b50*/  STG.E desc[UR12][R2.64], R5 ;  /* 0x0000000502007986 */ /* 0x0043e8000c10190c */
[----:B------:R1:W-:Y:S04]  /*3b60*/  STG.E desc[UR12][R2.64+0x4], R5 ;  /* 0x0000040502007986 */ /* 0x0003e8000c10190c */
[----:B------:R1:W-:Y:S04]  /*3b70*/  STG.E desc[UR12][R2.64+0x8], R5 ;  /* 0x0000080502007986 */ /* 0x0003e8000c10190c */
[----:B------:R1:W-:Y:S04]  /*3b80*/  STG.E desc[UR12][R2.64+0xc], R5 ;  /* 0x00000c0502007986 */ /* 0x0003e8000c10190c */
[----:B------:R1:W-:Y:S04]  /*3b90*/  STG.E desc[UR12][R2.64+0x10], R5 ;  /* 0x0000100502007986 */ /* 0x0003e8000c10190c */
[----:B------:R1:W-:Y:S04]  /*3ba0*/  STG.E desc[UR12][R2.64+0x14], R5 ;  /* 0x0000140502007986 */ /* 0x0003e8000c10190c */
[----:B------:R1:W-:Y:S04]  /*3bb0*/  STG.E desc[UR12][R2.64+0x18], R5 ;  /* 0x0000180502007986 */ /* 0x0003e8000c10190c */
[----:B------:R1:W-:Y:S02]  /*3bc0*/  STG.E desc[UR12][R2.64+0x1c], R5 ;  /* 0x00001c0502007986 */ /* 0x0003e4000c10190c */
.L_x_44:
[----:B------:R-:W-:Y:S05]  /*3bd0*/  @!P1 EXIT ;  /* 0x000000000000994d */ /* 0x000fea0003800000 */
[----:B------:R-:W-:Y:S02]  /*3be0*/  ISETP.GE.U32.AND P0, PT, R4, 0x4, PT ;  /* 0x000000040400780c */ /* 0x000fe40003f06070 */
[----:B------:R-:W-:-:S04]  /*3bf0*/  LOP3.LUT R0, R8, 0x3, RZ, 0xc0, !PT ;  /* 0x0000000308007812 */ /* 0x000fc800078ec0ff */
[----:B------:R-:W-:-:S07]  /*3c00*/  ISETP.NE.AND P1, PT, R0, RZ, PT ;  /* 0x000000ff0000720c */ /* 0x000fce0003f25270 */
[----:B------:R-:W-:Y:S06]  /*3c10*/  @!P0 BRA `(.L_x_45) ;  /* 0x0000000000208947 */ /* 0x000fec0003800000 */
[----:B-1-3--:R-:W1:Y:S08]  /*3c20*/  LDC.64 R2, c[0x0][0x390] ;  /* 0x0000e400ff027b82 */ /* 0x00ae700000000a00 */
[----:B------:R-:W2:Y:S01]  /*3c30*/  LDC R5, c[0x0][0x380] ;  /* 0x0000e000ff057b82 */ /* 0x000ea20000000800 */
[----:B-1----:R-:W-:-:S04]  /*3c40*/  IMAD.WIDE R2, R6, 0x4, R2 ;  /* 0x0000000406027825 */ /* 0x002fc800078e0202 */
[----:B------:R-:W-:Y:S01]  /*3c50*/  VIADD R6, R6, 0x4 ;  /* 0x0000000406067836 */ /* 0x000fe20000000000 */
[----:B--2---:R2:W-:Y:S04]  /*3c60*/  STG.E desc[UR12][R2.64], R5 ;  /* 0x0000000502007986 */ /* 0x0045e8000c10190c */
[----:B------:R2:W-:Y:S04]  /*3c70*/  STG.E desc[UR12][R2.64+0x4], R5 ;  /* 0x0000040502007986 */ /* 0x0005e8000c10190c */
[----:B------:R2:W-:Y:S04]  /*3c80*/  STG.E desc[UR12][R2.64+0x8], R5 ;  /* 0x0000080502007986 */ /* 0x0005e8000c10190c */
[----:B------:R2:W-:Y:S02]  /*3c90*/  STG.E desc[UR12][R2.64+0xc], R5 ;  /* 0x00000c0502007986 */ /* 0x0005e4000c10190c */
.L_x_45:
[----:B------:R-:W-:Y:S05]  /*3ca0*/  @!P1 EXIT ;  /* 0x000000000000994d */ /* 0x000fea0003800000 */
[----:B---3--:R-:W3:Y:S01]  /*3cb0*/  LDC R7, c[0x0][0x380] ;  /* 0x0000e000ff077b82 */ /* 0x008ee20000000800 */
[----:B------:R-:W-:-:S07]  /*3cc0*/  IMAD.MOV R0, RZ, RZ, -R0 ;  /* 0x000000ffff007224 */ /* 0x000fce00078e0a00 */
[----:B-12---:R-:W1:Y:S02]  /*3cd0*/  LDC.64 R4, c[0x0][0x390] ;  /* 0x0000e400ff047b82 */ /* 0x006e640000000a00 */
.L_x_46:
[----:B-1----:R-:W-:-:S04]  /*3ce0*/  IMAD.WIDE R2, R6, 0x4, R4 ;  /* 0x0000000406027825 */ /* 0x002fc800078e0204 */
[----:B------:R-:W-:Y:S01]  /*3cf0*/  VIADD R0, R0, 0x1 ;  /* 0x0000000100007836 */ /* 0x000fe20000000000 */
[----:B---3--:R2:W-:Y:S01]  /*3d00*/  STG.E desc[UR12][R2.64], R7 ;  /* 0x0000000702007986 */ /* 0x0085e2000c10190c */
[----:B------:R-:W-:-:S03]  /*3d10*/  VIADD R6, R6, 0x1 ;  /* 0x0000000106067836 */ /* 0x000fc60000000000 */
[----:B------:R-:W-:-:S13]  /*3d20*/  ISETP.NE.AND P0, PT, R0, RZ, PT ;  /* 0x000000ff0000720c */ /* 0x000fda0003f05270 */
[----:B--2---:R-:W-:Y:S05]  /*3d30*/  @P0 BRA `(.L_x_46) ;  /* 0xfffffffc00e80947 */ /* 0x004fea000383ffff */
[----:B------:R-:W-:Y:S05]  /*3d40*/  EXIT ;  /* 0x000000000000794d */ /* 0x000fea0003800000 */
.L_x_47:
[----:B------:R-:W-:-:S00]  /*3d50*/  BRA `(.L_x_47) ;  /* 0xfffffffc00fc7947 */ /* 0x000fc0000383ffff */
[----:B------:R-:W-:-:S00]  /*3d60*/  NOP ;  /* 0x0000000000007918 */ /* 0x000fc00000000000 */
        /* <DEDUP_REMOVED lines=9> */
.L_x_48:


//--------------------- .nv.shared._Z10partkerneliPiS_iiS_S_ --------------------------
	.section	.nv.shared._Z10partkerneliPiS_iiS_S_,"aw",@nobits
	.sectionflags	@""
	.align	4
.nv.shared._Z10partkerneliPiS_iiS_S_:
	.zero		1224


//--------------------- .nv.shared.reserved.0     --------------------------
	.section	.nv.shared.reserved.0,"aw",@nobits
	.weak		__nv_reservedSMEM_offset_0_alias
	.size		__nv_reservedSMEM_offset_0_alias, 0, 64
	.other		__nv_reservedSMEM_offset_0_alias,@"STO_CUDA_RESERVED_SHARED STV_DEFAULT"
__nv_reservedSMEM_offset_0_alias:
	.zero		0
	.zero		64


//--------------------- .nv.constant0._Z10partkerneliPiS_iiS_S_ --------------------------
	.section	.nv.constant0._Z10partkerneliPiS_iiS_S_,"a",@progbits
	.sectionflags	@""
	.align	4
.nv.constant0._Z10partkerneliPiS_iiS_S_:
	.zero		944


//--------------------- SYMBOLS --------------------------

	.type		.nv.reservedSmem.offset0,@object
	.size		.nv.reservedSmem.offset0,0x4
	.type		.nv.reservedSmem.cap,@object
	.size		.nv.reservedSmem.cap,0x4
